	.target	sm_90a

	.elftype	@"ET_EXEC"


//--------------------- .note.nv.tkinfo           --------------------------
	.section	.note.nv.tkinfo,"",@"SHT_NOTE"
	.sectionflags	@"SHF_NOTE_NV_TKINFO"
	.tkinfo
        /*0018*/ 	.word	0x00000002
        /*0030*/ 	.string	""
        /*0030*/ 	.string	"ptxas"
        /*0030*/ 	.string	"Cuda compilation tools, release 13.0, V13.0.88"
        /*0030*/ 	.string	"Build cuda_13.0.r13.0/compiler.36424714_0"
        /*0030*/ 	.string	"-arch sm_90a -m 64 "



//--------------------- .note.nv.cuinfo           --------------------------
	.section	.note.nv.cuinfo,"",@"SHT_NOTE"
	.sectionflags	@"SHF_NOTE_NV_CUINFO"
        /*0018*/ 	.short	0x0002
        /*001a*/ 	.short	0x005a
        /*001c*/ 	.short	0x0082
	.zero		2


//--------------------- .nv.info                  --------------------------
	.section	.nv.info,"",@"SHT_CUDA_INFO"
	.align	4


	//----- nvinfo : EIATTR_REGCOUNT
	.align		4
        /*0000*/ 	.byte	0x04, 0x2f
        /*0002*/ 	.short	(.L_15 - .L_14)
	.align		4
.L_14:
        /*0004*/ 	.word	index@(_ZN7cutlass13device_kernelINS_4gemm6kernel13GemmUniversalIN4cute5tupleIJiiiiEEENS1_10collective13CollectiveMmaINS1_34MainloopSm90TmaGmmaWarpSpecializedILi4ENS5_IJNS4_1CILi1EEENSA_ILi2EEESB_EEENS1_35KernelTmaWarpSpecializedCooperativeEEENS5_IJNSA_ILi256EEENSA_ILi128EEENSA_ILi32EEEEEENS_10bfloat16_tENS5_IJlSB_lEEESK_SL_NS4_8TiledMMAINS4_8MMA_AtomIJNS4_4SM904GMMA28MMA_64x128x16_F32BF16BF16_SSILNSP_5MajorE0ELSR_0ELNSP_7ScaleInE1ELSS_1EEEEEENS4_6LayoutINS5_IJSC_SB_SB_EEENS5_IJSB_NSA_ILi0EEESX_EEEEENS5_IJNS4_10UnderscoreES10_S10_EEEEENS4_23SM90_TMA_LOAD_MULTICASTENS4_14ComposedLayoutINS4_7SwizzleILi2ELi4ELi3EEENS4_18smem_ptr_flag_bitsILi16EEENSV_INS5_IJNSA_ILi8EEESI_EEENS5_IJSI_SB_EEEEEEEvNS4_8identityENS4_13SM90_TMA_LOADES1D_vS1E_EENS_8epilogue10collective6detail29Sm90TmaWarpSpecializedAdapterINS1I_15DefaultEpilogueISK_SL_SL_NS1H_6thread17LinearCombinationISK_Li1EffLNS1M_9ScaleType4KindE0ELNS_15FloatRoundStyleE2ESK_EENS1_15EpilogueDefaultEEEEEvvEEEEvNT_6ParamsE)
        /*0008*/ 	.word	0x000000a8


	//----- nvinfo : EIATTR_FRAME_SIZE
	.align		4
.L_15:
        /*000c*/ 	.byte	0x04, 0x11
        /*000e*/ 	.short	(.L_17 - .L_16)
	.align		4
.L_16:
        /*0010*/ 	.word	index@(_ZN7cutlass13device_kernelINS_4gemm6kernel13GemmUniversalIN4cute5tupleIJiiiiEEENS1_10collective13CollectiveMmaINS1_34MainloopSm90TmaGmmaWarpSpecializedILi4ENS5_IJNS4_1CILi1EEENSA_ILi2EEESB_EEENS1_35KernelTmaWarpSpecializedCooperativeEEENS5_IJNSA_ILi256EEENSA_ILi128EEENSA_ILi32EEEEEENS_10bfloat16_tENS5_IJlSB_lEEESK_SL_NS4_8TiledMMAINS4_8MMA_AtomIJNS4_4SM904GMMA28MMA_64x128x16_F32BF16BF16_SSILNSP_5MajorE0ELSR_0ELNSP_7ScaleInE1ELSS_1EEEEEENS4_6LayoutINS5_IJSC_SB_SB_EEENS5_IJSB_NSA_ILi0EEESX_EEEEENS5_IJNS4_10UnderscoreES10_S10_EEEEENS4_23SM90_TMA_LOAD_MULTICASTENS4_14ComposedLayoutINS4_7SwizzleILi2ELi4ELi3EEENS4_18smem_ptr_flag_bitsILi16EEENSV_INS5_IJNSA_ILi8EEESI_EEENS5_IJSI_SB_EEEEEEEvNS4_8identityENS4_13SM90_TMA_LOADES1D_vS1E_EENS_8epilogue10collective6detail29Sm90TmaWarpSpecializedAdapterINS1I_15DefaultEpilogueISK_SL_SL_NS1H_6thread17LinearCombinationISK_Li1EffLNS1M_9ScaleType4KindE0ELNS_15FloatRoundStyleE2ESK_EENS1_15EpilogueDefaultEEEEEvvEEEEvNT_6ParamsE)
        /*0014*/ 	.word	0x00000000


	//----- nvinfo : EIATTR_MIN_STACK_SIZE
	.align		4
.L_17:
        /*0018*/ 	.byte	0x04, 0x12
        /*001a*/ 	.short	(.L_19 - .L_18)
	.align		4
.L_18:
        /*001c*/ 	.word	index@(_ZN7cutlass13device_kernelINS_4gemm6kernel13GemmUniversalIN4cute5tupleIJiiiiEEENS1_10collective13CollectiveMmaINS1_34MainloopSm90TmaGmmaWarpSpecializedILi4ENS5_IJNS4_1CILi1EEENSA_ILi2EEESB_EEENS1_35KernelTmaWarpSpecializedCooperativeEEENS5_IJNSA_ILi256EEENSA_ILi128EEENSA_ILi32EEEEEENS_10bfloat16_tENS5_IJlSB_lEEESK_SL_NS4_8TiledMMAINS4_8MMA_AtomIJNS4_4SM904GMMA28MMA_64x128x16_F32BF16BF16_SSILNSP_5MajorE0ELSR_0ELNSP_7ScaleInE1ELSS_1EEEEEENS4_6LayoutINS5_IJSC_SB_SB_EEENS5_IJSB_NSA_ILi0EEESX_EEEEENS5_IJNS4_10UnderscoreES10_S10_EEEEENS4_23SM90_TMA_LOAD_MULTICASTENS4_14ComposedLayoutINS4_7SwizzleILi2ELi4ELi3EEENS4_18smem_ptr_flag_bitsILi16EEENSV_INS5_IJNSA_ILi8EEESI_EEENS5_IJSI_SB_EEEEEEEvNS4_8identityENS4_13SM90_TMA_LOADES1D_vS1E_EENS_8epilogue10collective6detail29Sm90TmaWarpSpecializedAdapterINS1I_15DefaultEpilogueISK_SL_SL_NS1H_6thread17LinearCombinationISK_Li1EffLNS1M_9ScaleType4KindE0ELNS_15FloatRoundStyleE2ESK_EENS1_15EpilogueDefaultEEEEEvvEEEEvNT_6ParamsE)
        /*0020*/ 	.word	0x00000000
.L_19:


//--------------------- .nv.compat                --------------------------
	.section	.nv.compat,"",@"SHT_CUDA_COMPAT_INFO"
	.align	4
        /*0000*/ 	.byte	0x02, 0x09, 0x01, 0x00, 0x02, 0x02, 0x04, 0x00, 0x02, 0x05, 0x05, 0x00, 0x03, 0x07, 0x01, 0x01
        /*0010*/ 	.byte	0x02, 0x03, 0x01, 0x00, 0x02, 0x06, 0x01, 0x00, 0x04, 0x0b, 0x08, 0x00, 0x00, 0x00, 0x00, 0x00
        /*0020*/ 	.byte	0x00, 0x00, 0x00, 0x00


//--------------------- .nv.info._ZN7cutlass13device_kernelINS_4gemm6kernel13GemmUniversalIN4cute5tupleIJiiiiEEENS1_10collective13CollectiveMmaINS1_34MainloopSm90TmaGmmaWarpSpecializedILi4ENS5_IJNS4_1CILi1EEENSA_ILi2EEESB_EEENS1_35KernelTmaWarpSpecializedCooperativeEEENS5_IJNSA_ILi256EEENSA_ILi128EEENSA_ILi32EEEEEENS_10bfloat16_tENS5_IJlSB_lEEESK_SL_NS4_8TiledMMAINS4_8MMA_AtomIJNS4_4SM904GMMA28MMA_64x128x16_F32BF16BF16_SSILNSP_5MajorE0ELSR_0ELNSP_7ScaleInE1ELSS_1EEEEEENS4_6LayoutINS5_IJSC_SB_SB_EEENS5_IJSB_NSA_ILi0EEESX_EEEEENS5_IJNS4_10UnderscoreES10_S10_EEEEENS4_23SM90_TMA_LOAD_MULTICASTENS4_14ComposedLayoutINS4_7SwizzleILi2ELi4ELi3EEENS4_18smem_ptr_flag_bitsILi16EEENSV_INS5_IJNSA_ILi8EEESI_EEENS5_IJSI_SB_EEEEEEEvNS4_8identityENS4_13SM90_TMA_LOADES1D_vS1E_EENS_8epilogue10collective6detail29Sm90TmaWarpSpecializedAdapterINS1I_15DefaultEpilogueISK_SL_SL_NS1H_6thread17LinearCombinationISK_Li1EffLNS1M_9ScaleType4KindE0ELNS_15FloatRoundStyleE2ESK_EENS1_15EpilogueDefaultEEEEEvvEEEEvNT_6ParamsE --------------------------
	.section	.nv.info._ZN7cutlass13device_kernelINS_4gemm6kernel13GemmUniversalIN4cute5tupleIJiiiiEEENS1_10collective13CollectiveMmaINS1_34MainloopSm90TmaGmmaWarpSpecializedILi4ENS5_IJNS4_1CILi1EEENSA_ILi2EEESB_EEENS1_35KernelTmaWarpSpecializedCooperativeEEENS5_IJNSA_ILi256EEENSA_ILi128EEENSA_ILi32EEEEEENS_10bfloat16_tENS5_IJlSB_lEEESK_SL_NS4_8TiledMMAINS4_8MMA_AtomIJNS4_4SM904GMMA28MMA_64x128x16_F32BF16BF16_SSILNSP_5MajorE0ELSR_0ELNSP_7ScaleInE1ELSS_1EEEEEENS4_6LayoutINS5_IJSC_SB_SB_EEENS5_IJSB_NSA_ILi0EEESX_EEEEENS5_IJNS4_10UnderscoreES10_S10_EEEEENS4_23SM90_TMA_LOAD_MULTICASTENS4_14ComposedLayoutINS4_7SwizzleILi2ELi4ELi3EEENS4_18smem_ptr_flag_bitsILi16EEENSV_INS5_IJNSA_ILi8EEESI_EEENS5_IJSI_SB_EEEEEEEvNS4_8identityENS4_13SM90_TMA_LOADES1D_vS1E_EENS_8epilogue10collective6detail29Sm90TmaWarpSpecializedAdapterINS1I_15DefaultEpilogueISK_SL_SL_NS1H_6thread17LinearCombinationISK_Li1EffLNS1M_9ScaleType4KindE0ELNS_15FloatRoundStyleE2ESK_EENS1_15EpilogueDefaultEEEEEvvEEEEvNT_6ParamsE,"",@"SHT_CUDA_INFO"
	.sectionflags	@""
	.align	4


	//----- nvinfo : EIATTR_CUDA_API_VERSION
	.align		4
        /*0000*/ 	.byte	0x04, 0x37
        /*0002*/ 	.short	(.L_21 - .L_20)
.L_20:
        /*0004*/ 	.word	0x00000082


	//----- nvinfo : EIATTR_KPARAM_INFO
	.align		4
.L_21:
        /*0008*/ 	.byte	0x04, 0x17
        /*000a*/ 	.short	(.L_23 - .L_22)
.L_22:
        /*000c*/ 	.word	0x00000000
        /*0010*/ 	.short	0x0000
        /*0012*/ 	.short	0x0070
        /*0014*/ 	.byte	0x00, 0xf0, 0x01, 0x10


	//----- nvinfo : EIATTR_SPARSE_MMA_MASK
	.align		4
.L_23:
        /*0018*/ 	.byte	0x03, 0x50
        /*001a*/ 	.short	0x0000


	//----- nvinfo : EIATTR_MAXREG_COUNT
	.align		4
        /*001c*/ 	.byte	0x03, 0x1b
        /*001e*/ 	.short	0x00a8


	//----- nvinfo : EIATTR_NUM_BARRIERS
	.align		4
        /*0020*/ 	.byte	0x02, 0x4c
        /*0022*/ 	.byte	0x01
	.zero		1


	//----- nvinfo : EIATTR_EXTERNS
	.align		4
        /*0024*/ 	.byte	0x04, 0x0f
        /*0026*/ 	.short	(.L_25 - .L_24)


	//   ....[0]....
	.align		4
.L_24:
        /*0028*/ 	.word	index@(__assertfail)


	//----- nvinfo : EIATTR_MERCURY_ISA_VERSION
	.align		4
.L_25:
        /*002c*/ 	.byte	0x03, 0x5f
        /*002e*/ 	.short	0x0101


	//----- nvinfo : EIATTR_INT_WARP_WIDE_INSTR_OFFSETS
	.align		4
        /*0030*/ 	.byte	0x04, 0x31
        /*0032*/ 	.short	(.L_27 - .L_26)


	//   ....[0]....
.L_26:
        /*0034*/ 	.word	0x00000420


	//   ....[1]....
        /*0038*/ 	.word	0x00000440


	//   ....[2]....
        /*003c*/ 	.word	0x00000610


	//   ....[3]....
        /*0040*/ 	.word	0x00001be0


	//----- nvinfo : EIATTR_COOP_GROUP_MASK_REGIDS
	.align		4
.L_27:
        /*0044*/ 	.byte	0x04, 0x29
        /*0046*/ 	.short	(.L_29 - .L_28)


	//   ....[0]....
.L_28:
        /*0048*/ 	.word	0xffffffff


	//   ....[1]....
        /*004c*/ 	.word	0xffffffff


	//   ....[2]....
        /*0050*/ 	.word	0xffffffff


	//   ....[3]....
        /*0054*/ 	.word	0xffffffff


	//   ....[4]....
        /*0058*/ 	.word	0xffffffff


	//   ....[5]....
        /*005c*/ 	.word	0xffffffff


	//----- nvinfo : EIATTR_COOP_GROUP_INSTR_OFFSETS
	.align		4
.L_29:
        /*0060*/ 	.byte	0x04, 0x28
        /*0062*/ 	.short	(.L_31 - .L_30)


	//   ....[0]....
.L_30:
        /*0064*/ 	.word	0x00000060


	//   ....[1]....
        /*0068*/ 	.word	0x00000070


	//   ....[2]....
        /*006c*/ 	.word	0x00000130


	//   ....[3]....
        /*0070*/ 	.word	0x000002d0


	//   ....[4]....
        /*0074*/ 	.word	0x00000780


	//   ....[5]....
        /*0078*/ 	.word	0x000011d0


	//----- nvinfo : EIATTR_REG_RECONFIG
	.align		4
.L_31:
        /*007c*/ 	.byte	0x01, 0x54
	.zero		2


	//----- nvinfo : EIATTR_SYSCALL_OFFSETS
	.align		4
        /*0080*/ 	.byte	0x04, 0x46
        /*0082*/ 	.short	(.L_33 - .L_32)


	//   ....[0]....
.L_32:
        /*0084*/ 	.word	0x00001390


	//----- nvinfo : EIATTR_MBARRIER_INSTR_OFFSETS
	.align		4
.L_33:
        /*0088*/ 	.byte	0x04, 0x39
        /*008a*/ 	.short	(.L_35 - .L_34)


	//   ....[0]....
.L_34:
        /*008c*/ 	.word	0x00000230
        /*0090*/ 	.word	0x000000ff
        /*0094*/ 	.word	0x00000000
        /*0098*/ 	.short	0x0100
        /*009a*/ 	.byte	0x08
	.zero		1


	//   ....[1]....
        /*009c*/ 	.word	0x00000240
        /*00a0*/ 	.word	0x000000ff
        /*00a4*/ 	.word	0x00000020
        /*00a8*/ 	.short	0x0100
        /*00aa*/ 	.byte	0x08
	.zero		1


	//   ....[2]....
        /*00ac*/ 	.word	0x00000250
        /*00b0*/ 	.word	0x000000ff
        /*00b4*/ 	.word	0x00000008
        /*00b8*/ 	.short	0x0100
        /*00ba*/ 	.byte	0x08
	.zero		1


	//   ....[3]....
        /*00bc*/ 	.word	0x00000260
        /*00c0*/ 	.word	0x000000ff
        /*00c4*/ 	.word	0x00000028
        /*00c8*/ 	.short	0x0100
        /*00ca*/ 	.byte	0x08
	.zero		1


	//   ....[4]....
        /*00cc*/ 	.word	0x00000270
        /*00d0*/ 	.word	0x000000ff
        /*00d4*/ 	.word	0x00000010
        /*00d8*/ 	.short	0x0100
        /*00da*/ 	.byte	0x08
	.zero		1


	//   ....[5]....
        /*00dc*/ 	.word	0x00000280
        /*00e0*/ 	.word	0x000000ff
        /*00e4*/ 	.word	0x00000030
        /*00e8*/ 	.short	0x0100
        /*00ea*/ 	.byte	0x08
	.zero		1


	//   ....[6]....
        /*00ec*/ 	.word	0x00000290
        /*00f0*/ 	.word	0x000000ff
        /*00f4*/ 	.word	0x00000018
        /*00f8*/ 	.short	0x0100
        /*00fa*/ 	.byte	0x08
	.zero		1


	//   ....[7]....
        /*00fc*/ 	.word	0x000002a0
        /*0100*/ 	.word	0x000000ff
        /*0104*/ 	.word	0x00000038
        /*0108*/ 	.short	0x0100
        /*010a*/ 	.byte	0x08
	.zero		1


	//   ....[8]....
        /*010c*/ 	.word	0x00000690
        /*0110*/ 	.word	0x000000ff
        /*0114*/ 	.word	0x00000050
        /*0118*/ 	.short	0x0100
        /*011a*/ 	.byte	0x06
	.zero		1


	//   ....[9]....
        /*011c*/ 	.word	0x00000720
        /*0120*/ 	.word	0x000000ff
        /*0124*/ 	.word	0x00000058
        /*0128*/ 	.short	0x0100
        /*012a*/ 	.byte	0x06
	.zero		1


	//   ....[10]....
        /*012c*/ 	.word	0x00001450
        /*0130*/ 	.word	0x00000003
        /*0134*/ 	.word	0x00000000
        /*0138*/ 	.short	0x010a
        /*013a*/ 	.byte	0x3f
	.zero		1


	//   ....[11]....
        /*013c*/ 	.word	0x00001490
        /*0140*/ 	.word	0x00000003
        /*0144*/ 	.word	0x00000000
        /*0148*/ 	.short	0x010a
        /*014a*/ 	.byte	0x3f
	.zero		1


	//   ....[12]....
        /*014c*/ 	.word	0x00001820
        /*0150*/ 	.word	0x00000005
        /*0154*/ 	.word	0x00000000
        /*0158*/ 	.short	0x010a
        /*015a*/ 	.byte	0x3f
	.zero		1


	//   ....[13]....
        /*015c*/ 	.word	0x00001860
        /*0160*/ 	.word	0x00000005
        /*0164*/ 	.word	0x00000000
        /*0168*/ 	.short	0x010a
        /*016a*/ 	.byte	0x3f
	.zero		1


	//   ....[14]....
        /*016c*/ 	.word	0x00001a80
        /*0170*/ 	.word	0x00000005
        /*0174*/ 	.word	0x00000000
        /*0178*/ 	.short	0x0101
        /*017a*/ 	.byte	0x3f
	.zero		1


	//   ....[15]....
        /*017c*/ 	.word	0x00001c60
        /*0180*/ 	.word	0x00000003
        /*0184*/ 	.word	0x00000000
        /*0188*/ 	.short	0x0101
        /*018a*/ 	.byte	0x3f
	.zero		1


	//   ....[16]....
        /*018c*/ 	.word	0x0000b4b0
        /*0190*/ 	.word	0x00000016
        /*0194*/ 	.word	0x00000020
        /*0198*/ 	.short	0x010a
        /*019a*/ 	.byte	0x3f
	.zero		1


	//   ....[17]....
        /*019c*/ 	.word	0x0000b860
        /*01a0*/ 	.word	0x00000005
        /*01a4*/ 	.word	0x00000058
        /*01a8*/ 	.short	0x0101
        /*01aa*/ 	.byte	0x3f
	.zero		1


	//   ....[18]....
        /*01ac*/ 	.word	0x0000bf70
        /*01b0*/ 	.word	0x00000007
        /*01b4*/ 	.word	0x00000000
        /*01b8*/ 	.short	0x010a
        /*01ba*/ 	.byte	0x3f
	.zero		1


	//   ....[19]....
        /*01bc*/ 	.word	0x0000bff0
        /*01c0*/ 	.word	0x00000008
        /*01c4*/ 	.word	0x00000000
        /*01c8*/ 	.short	0x010a
        /*01ca*/ 	.byte	0x3f
	.zero		1


	//   ....[20]....
        /*01cc*/ 	.word	0x0000c080
        /*01d0*/ 	.word	0x0000000b
        /*01d4*/ 	.word	0x00000000
        /*01d8*/ 	.short	0x010a
        /*01da*/ 	.byte	0x3f
	.zero		1


	//   ....[21]....
        /*01dc*/ 	.word	0x0000c110
        /*01e0*/ 	.word	0x00000003
        /*01e4*/ 	.word	0x00000000
        /*01e8*/ 	.short	0x010a
        /*01ea*/ 	.byte	0x3f
	.zero		1


	//   ....[22]....
        /*01ec*/ 	.word	0x0000c170
        /*01f0*/ 	.word	0x00000003
        /*01f4*/ 	.word	0x00000000
        /*01f8*/ 	.short	0x010a
        /*01fa*/ 	.byte	0x3f
	.zero		1


	//   ....[23]....
        /*01fc*/ 	.word	0x0000c1c0
        /*0200*/ 	.word	0x00000005
        /*0204*/ 	.word	0x00000000
        /*0208*/ 	.short	0x010a
        /*020a*/ 	.byte	0x3f
	.zero		1


	//   ....[24]....
        /*020c*/ 	.word	0x0000c290
        /*0210*/ 	.word	0x00000016
        /*0214*/ 	.word	0x00000020
        /*0218*/ 	.short	0x010a
        /*021a*/ 	.byte	0x3f
	.zero		1


	//   ....[25]....
        /*021c*/ 	.word	0x0000c360
        /*0220*/ 	.word	0x00000007
        /*0224*/ 	.word	0x00000000
        /*0228*/ 	.short	0x010a
        /*022a*/ 	.byte	0x3f
	.zero		1


	//   ....[26]....
        /*022c*/ 	.word	0x0000c3b0
        /*0230*/ 	.word	0x00000008
        /*0234*/ 	.word	0x00000000
        /*0238*/ 	.short	0x010a
        /*023a*/ 	.byte	0x3f
	.zero		1


	//   ....[27]....
        /*023c*/ 	.word	0x0000c400
        /*0240*/ 	.word	0x0000000b
        /*0244*/ 	.word	0x00000000
        /*0248*/ 	.short	0x010a
        /*024a*/ 	.byte	0x3f
	.zero		1


	//----- nvinfo : EIATTR_NUM_MBARRIERS
	.align		4
.L_35:
        /*024c*/ 	.byte	0x03, 0x38
        /*024e*/ 	.short	0x000a


	//----- nvinfo : EIATTR_EXIT_INSTR_OFFSETS
	.align		4
        /*0250*/ 	.byte	0x04, 0x1c
        /*0252*/ 	.short	(.L_37 - .L_36)


	//   ....[0]....
.L_36:
        /*0254*/ 	.word	0x000008e0


	//   ....[1]....
        /*0258*/ 	.word	0x00001100


	//   ....[2]....
        /*025c*/ 	.word	0x0000abd0


	//   ....[3]....
        /*0260*/ 	.word	0x0000b130


	//   ....[4]....
        /*0264*/ 	.word	0x0000c160


	//----- nvinfo : EIATTR_MAX_THREADS
	.align		4
.L_37:
        /*0268*/ 	.byte	0x04, 0x05
        /*026a*/ 	.short	(.L_39 - .L_38)
.L_38:
        /*026c*/ 	.word	0x00000180
        /*0270*/ 	.word	0x00000001
        /*0274*/ 	.word	0x00000001


	//----- nvinfo : EIATTR_CRS_STACK_SIZE
	.align		4
.L_39:
        /*0278*/ 	.byte	0x04, 0x1e
        /*027a*/ 	.short	(.L_41 - .L_40)
.L_40:
        /*027c*/ 	.word	0x00000000


	//----- nvinfo : EIATTR_CBANK_PARAM_SIZE
	.align		4
.L_41:
        /*0280*/ 	.byte	0x03, 0x19
        /*0282*/ 	.short	0x0470


	//----- nvinfo : EIATTR_PARAM_CBANK
	.align		4
        /*0284*/ 	.byte	0x04, 0x0a
        /*0286*/ 	.short	(.L_43 - .L_42)
	.align		4
.L_42:
        /*0288*/ 	.word	index@(.nv.constant0._ZN7cutlass13device_kernelINS_4gemm6kernel13GemmUniversalIN4cute5tupleIJiiiiEEENS1_10collective13CollectiveMmaINS1_34MainloopSm90TmaGmmaWarpSpecializedILi4ENS5_IJNS4_1CILi1EEENSA_ILi2EEESB_EEENS1_35KernelTmaWarpSpecializedCooperativeEEENS5_IJNSA_ILi256EEENSA_ILi128EEENSA_ILi32EEEEEENS_10bfloat16_tENS5_IJlSB_lEEESK_SL_NS4_8TiledMMAINS4_8MMA_AtomIJNS4_4SM904GMMA28MMA_64x128x16_F32BF16BF16_SSILNSP_5MajorE0ELSR_0ELNSP_7ScaleInE1ELSS_1EEEEEENS4_6LayoutINS5_IJSC_SB_SB_EEENS5_IJSB_NSA_ILi0EEESX_EEEEENS5_IJNS4_10UnderscoreES10_S10_EEEEENS4_23SM90_TMA_LOAD_MULTICASTENS4_14ComposedLayoutINS4_7SwizzleILi2ELi4ELi3EEENS4_18smem_ptr_flag_bitsILi16EEENSV_INS5_IJNSA_ILi8EEESI_EEENS5_IJSI_SB_EEEEEEEvNS4_8identityENS4_13SM90_TMA_LOADES1D_vS1E_EENS_8epilogue10collective6detail29Sm90TmaWarpSpecializedAdapterINS1I_15DefaultEpilogueISK_SL_SL_NS1H_6thread17LinearCombinationISK_Li1EffLNS1M_9ScaleType4KindE0ELNS_15FloatRoundStyleE2ESK_EENS1_15EpilogueDefaultEEEEEvvEEEEvNT_6ParamsE)
        /*028c*/ 	.short	0x0210
        /*028e*/ 	.short	0x0470


	//----- nvinfo : EIATTR_SW_WAR
	.align		4
.L_43:
        /*0290*/ 	.byte	0x04, 0x36
        /*0292*/ 	.short	(.L_45 - .L_44)
.L_44:
        /*0294*/ 	.word	0x00000008
.L_45:


//--------------------- .nv.callgraph             --------------------------
	.section	.nv.callgraph,"",@"SHT_CUDA_CALLGRAPH"
	.align	4
	.sectionentsize	8
	.align		4
        /*0000*/ 	.word	0x00000000
	.align		4
        /*0004*/ 	.word	0xffffffff
	.align		4
        /*0008*/ 	.word	index@(_ZN7cutlass13device_kernelINS_4gemm6kernel13GemmUniversalIN4cute5tupleIJiiiiEEENS1_10collective13CollectiveMmaINS1_34MainloopSm90TmaGmmaWarpSpecializedILi4ENS5_IJNS4_1CILi1EEENSA_ILi2EEESB_EEENS1_35KernelTmaWarpSpecializedCooperativeEEENS5_IJNSA_ILi256EEENSA_ILi128EEENSA_ILi32EEEEEENS_10bfloat16_tENS5_IJlSB_lEEESK_SL_NS4_8TiledMMAINS4_8MMA_AtomIJNS4_4SM904GMMA28MMA_64x128x16_F32BF16BF16_SSILNSP_5MajorE0ELSR_0ELNSP_7ScaleInE1ELSS_1EEEEEENS4_6LayoutINS5_IJSC_SB_SB_EEENS5_IJSB_NSA_ILi0EEESX_EEEEENS5_IJNS4_10UnderscoreES10_S10_EEEEENS4_23SM90_TMA_LOAD_MULTICASTENS4_14ComposedLayoutINS4_7SwizzleILi2ELi4ELi3EEENS4_18smem_ptr_flag_bitsILi16EEENSV_INS5_IJNSA_ILi8EEESI_EEENS5_IJSI_SB_EEEEEEEvNS4_8identityENS4_13SM90_TMA_LOADES1D_vS1E_EENS_8epilogue10collective6detail29Sm90TmaWarpSpecializedAdapterINS1I_15DefaultEpilogueISK_SL_SL_NS1H_6thread17LinearCombinationISK_Li1EffLNS1M_9ScaleType4KindE0ELNS_15FloatRoundStyleE2ESK_EENS1_15EpilogueDefaultEEEEEvvEEEEvNT_6ParamsE)
	.align		4
        /*000c*/ 	.word	index@(__assertfail)
	.align		4
        /*0010*/ 	.word	0x00000000
	.align		4
        /*0014*/ 	.word	0xfffffffe
	.align		4
        /*0018*/ 	.word	0x00000000
	.align		4
        /*001c*/ 	.word	0xfffffffd
	.align		4
        /*0020*/ 	.word	0x00000000
	.align		4
        /*0024*/ 	.word	0xfffffffc


//--------------------- .nv.constant4             --------------------------
	.section	.nv.constant4,"a",@progbits
	.align	8
	.align		8
.nv.constant4:
        /*0000*/ 	.dword	__assertfail
	.align		8
        /*0008*/ 	.dword	__unnamed_1
	.align		8
        /*0010*/ 	.dword	_ZN39_INTERNAL_facc3e9d_4_k_cu_34b7828c_31084cuda3std3__45__cpo5beginE
	.align		8
        /*0018*/ 	.dword	_ZN39_INTERNAL_facc3e9d_4_k_cu_34b7828c_31084cuda3std3__45__cpo3endE
	.align		8
        /*0020*/ 	.dword	_ZN39_INTERNAL_facc3e9d_4_k_cu_34b7828c_31084cuda3std3__45__cpo6cbeginE
	.align		8
        /*0028*/ 	.dword	_ZN39_INTERNAL_facc3e9d_4_k_cu_34b7828c_31084cuda3std3__45__cpo4cendE
	.align		8
        /*0030*/ 	.dword	_ZN39_INTERNAL_facc3e9d_4_k_cu_34b7828c_31084cuda3std3__441_GLOBAL__N__facc3e9d_4_k_cu_34b7828c_31086ignoreE
	.align		8
        /*0038*/ 	.dword	_ZN39_INTERNAL_facc3e9d_4_k_cu_34b7828c_31084cuda3std3__419piecewise_constructE
	.align		8
        /*0040*/ 	.dword	_ZN39_INTERNAL_facc3e9d_4_k_cu_34b7828c_31084cuda3std3__48in_placeE
	.align		8
        /*0048*/ 	.dword	_ZN39_INTERNAL_facc3e9d_4_k_cu_34b7828c_31084cuda3std6ranges3__45__cpo4swapE
	.align		8
        /*0050*/ 	.dword	_ZN39_INTERNAL_facc3e9d_4_k_cu_34b7828c_31084cuda3std6ranges3__45__cpo9iter_moveE
	.align		8
        /*0058*/ 	.dword	_ZN39_INTERNAL_facc3e9d_4_k_cu_34b7828c_31084cute7productE
	.align		8
        /*0060*/ 	.dword	_ZN39_INTERNAL_facc3e9d_4_k_cu_34b7828c_31084cute1_E
	.align		8
        /*0068*/ 	.dword	$str$22
	.align		8
        /*0070*/ 	.dword	$str$23


//--------------------- .text._ZN7cutlass13device_kernelINS_4gemm6kernel13GemmUniversalIN4cute5tupleIJiiiiEEENS1_10collective13CollectiveMmaINS1_34MainloopSm90TmaGmmaWarpSpecializedILi4ENS5_IJNS4_1CILi1EEENSA_ILi2EEESB_EEENS1_35KernelTmaWarpSpecializedCooperativeEEENS5_IJNSA_ILi256EEENSA_ILi128EEENSA_ILi32EEEEEENS_10bfloat16_tENS5_IJlSB_lEEESK_SL_NS4_8TiledMMAINS4_8MMA_AtomIJNS4_4SM904GMMA28MMA_64x128x16_F32BF16BF16_SSILNSP_5MajorE0ELSR_0ELNSP_7ScaleInE1ELSS_1EEEEEENS4_6LayoutINS5_IJSC_SB_SB_EEENS5_IJSB_NSA_ILi0EEESX_EEEEENS5_IJNS4_10UnderscoreES10_S10_EEEEENS4_23SM90_TMA_LOAD_MULTICASTENS4_14ComposedLayoutINS4_7SwizzleILi2ELi4ELi3EEENS4_18smem_ptr_flag_bitsILi16EEENSV_INS5_IJNSA_ILi8EEESI_EEENS5_IJSI_SB_EEEEEEEvNS4_8identityENS4_13SM90_TMA_LOADES1D_vS1E_EENS_8epilogue10collective6detail29Sm90TmaWarpSpecializedAdapterINS1I_15DefaultEpilogueISK_SL_SL_NS1H_6thread17LinearCombinationISK_Li1EffLNS1M_9ScaleType4KindE0ELNS_15FloatRoundStyleE2ESK_EENS1_15EpilogueDefaultEEEEEvvEEEEvNT_6ParamsE --------------------------
	.section	.text._ZN7cutlass13device_kernelINS_4gemm6kernel13GemmUniversalIN4cute5tupleIJiiiiEEENS1_10collective13CollectiveMmaINS1_34MainloopSm90TmaGmmaWarpSpecializedILi4ENS5_IJNS4_1CILi1EEENSA_ILi2EEESB_EEENS1_35KernelTmaWarpSpecializedCooperativeEEENS5_IJNSA_ILi256EEENSA_ILi128EEENSA_ILi32EEEEEENS_10bfloat16_tENS5_IJlSB_lEEESK_SL_NS4_8TiledMMAINS4_8MMA_AtomIJNS4_4SM904GMMA28MMA_64x128x16_F32BF16BF16_SSILNSP_5MajorE0ELSR_0ELNSP_7ScaleInE1ELSS_1EEEEEENS4_6LayoutINS5_IJSC_SB_SB_EEENS5_IJSB_NSA_ILi0EEESX_EEEEENS5_IJNS4_10UnderscoreES10_S10_EEEEENS4_23SM90_TMA_LOAD_MULTICASTENS4_14ComposedLayoutINS4_7SwizzleILi2ELi4ELi3EEENS4_18smem_ptr_flag_bitsILi16EEENSV_INS5_IJNSA_ILi8EEESI_EEENS5_IJSI_SB_EEEEEEEvNS4_8identityENS4_13SM90_TMA_LOADES1D_vS1E_EENS_8epilogue10collective6detail29Sm90TmaWarpSpecializedAdapterINS1I_15DefaultEpilogueISK_SL_SL_NS1H_6thread17LinearCombinationISK_Li1EffLNS1M_9ScaleType4KindE0ELNS_15FloatRoundStyleE2ESK_EENS1_15EpilogueDefaultEEEEEvvEEEEvNT_6ParamsE,"ax",@progbits
	.align	128
.text._ZN7cutlass13device_kernelINS_4gemm6kernel13GemmUniversalIN4cute5tupleIJiiiiEEENS1_10collective13CollectiveMmaINS1_34MainloopSm90TmaGmmaWarpSpecializedILi4ENS5_IJNS4_1CILi1EEENSA_ILi2EEESB_EEENS1_35KernelTmaWarpSpecializedCooperativeEEENS5_IJNSA_ILi256EEENSA_ILi128EEENSA_ILi32EEEEEENS_10bfloat16_tENS5_IJlSB_lEEESK_SL_NS4_8TiledMMAINS4_8MMA_AtomIJNS4_4SM904GMMA28MMA_64x128x16_F32BF16BF16_SSILNSP_5MajorE0ELSR_0ELNSP_7ScaleInE1ELSS_1EEEEEENS4_6LayoutINS5_IJSC_SB_SB_EEENS5_IJSB_NSA_ILi0EEESX_EEEEENS5_IJNS4_10UnderscoreES10_S10_EEEEENS4_23SM90_TMA_LOAD_MULTICASTENS4_14ComposedLayoutINS4_7SwizzleILi2ELi4ELi3EEENS4_18smem_ptr_flag_bitsILi16EEENSV_INS5_IJNSA_ILi8EEESI_EEENS5_IJSI_SB_EEEEEEEvNS4_8identityENS4_13SM90_TMA_LOADES1D_vS1E_EENS_8epilogue10collective6detail29Sm90TmaWarpSpecializedAdapterINS1I_15DefaultEpilogueISK_SL_SL_NS1H_6thread17LinearCombinationISK_Li1EffLNS1M_9ScaleType4KindE0ELNS_15FloatRoundStyleE2ESK_EENS1_15EpilogueDefaultEEEEEvvEEEEvNT_6ParamsE:
        .type           _ZN7cutlass13device_kernelINS_4gemm6kernel13GemmUniversalIN4cute5tupleIJiiiiEEENS1_10collective13CollectiveMmaINS1_34MainloopSm90TmaGmmaWarpSpecializedILi4ENS5_IJNS4_1CILi1EEENSA_ILi2EEESB_EEENS1_35KernelTmaWarpSpecializedCooperativeEEENS5_IJNSA_ILi256EEENSA_ILi128EEENSA_ILi32EEEEEENS_10bfloat16_tENS5_IJlSB_lEEESK_SL_NS4_8TiledMMAINS4_8MMA_AtomIJNS4_4SM904GMMA28MMA_64x128x16_F32BF16BF16_SSILNSP_5MajorE0ELSR_0ELNSP_7ScaleInE1ELSS_1EEEEEENS4_6LayoutINS5_IJSC_SB_SB_EEENS5_IJSB_NSA_ILi0EEESX_EEEEENS5_IJNS4_10UnderscoreES10_S10_EEEEENS4_23SM90_TMA_LOAD_MULTICASTENS4_14ComposedLayoutINS4_7SwizzleILi2ELi4ELi3EEENS4_18smem_ptr_flag_bitsILi16EEENSV_INS5_IJNSA_ILi8EEESI_EEENS5_IJSI_SB_EEEEEEEvNS4_8identityENS4_13SM90_TMA_LOADES1D_vS1E_EENS_8epilogue10collective6detail29Sm90TmaWarpSpecializedAdapterINS1I_15DefaultEpilogueISK_SL_SL_NS1H_6thread17LinearCombinationISK_Li1EffLNS1M_9ScaleType4KindE0ELNS_15FloatRoundStyleE2ESK_EENS1_15EpilogueDefaultEEEEEvvEEEEvNT_6ParamsE,@function
        .size           _ZN7cutlass13device_kernelINS_4gemm6kernel13GemmUniversalIN4cute5tupleIJiiiiEEENS1_10collective13CollectiveMmaINS1_34MainloopSm90TmaGmmaWarpSpecializedILi4ENS5_IJNS4_1CILi1EEENSA_ILi2EEESB_EEENS1_35KernelTmaWarpSpecializedCooperativeEEENS5_IJNSA_ILi256EEENSA_ILi128EEENSA_ILi32EEEEEENS_10bfloat16_tENS5_IJlSB_lEEESK_SL_NS4_8TiledMMAINS4_8MMA_AtomIJNS4_4SM904GMMA28MMA_64x128x16_F32BF16BF16_SSILNSP_5MajorE0ELSR_0ELNSP_7ScaleInE1ELSS_1EEEEEENS4_6LayoutINS5_IJSC_SB_SB_EEENS5_IJSB_NSA_ILi0EEESX_EEEEENS5_IJNS4_10UnderscoreES10_S10_EEEEENS4_23SM90_TMA_LOAD_MULTICASTENS4_14ComposedLayoutINS4_7SwizzleILi2ELi4ELi3EEENS4_18smem_ptr_flag_bitsILi16EEENSV_INS5_IJNSA_ILi8EEESI_EEENS5_IJSI_SB_EEEEEEEvNS4_8identityENS4_13SM90_TMA_LOADES1D_vS1E_EENS_8epilogue10collective6detail29Sm90TmaWarpSpecializedAdapterINS1I_15DefaultEpilogueISK_SL_SL_NS1H_6thread17LinearCombinationISK_Li1EffLNS1M_9ScaleType4KindE0ELNS_15FloatRoundStyleE2ESK_EENS1_15EpilogueDefaultEEEEEvvEEEEvNT_6ParamsE,(.L_x_323 - _ZN7cutlass13device_kernelINS_4gemm6kernel13GemmUniversalIN4cute5tupleIJiiiiEEENS1_10collective13CollectiveMmaINS1_34MainloopSm90TmaGmmaWarpSpecializedILi4ENS5_IJNS4_1CILi1EEENSA_ILi2EEESB_EEENS1_35KernelTmaWarpSpecializedCooperativeEEENS5_IJNSA_ILi256EEENSA_ILi128EEENSA_ILi32EEEEEENS_10bfloat16_tENS5_IJlSB_lEEESK_SL_NS4_8TiledMMAINS4_8MMA_AtomIJNS4_4SM904GMMA28MMA_64x128x16_F32BF16BF16_SSILNSP_5MajorE0ELSR_0ELNSP_7ScaleInE1ELSS_1EEEEEENS4_6LayoutINS5_IJSC_SB_SB_EEENS5_IJSB_NSA_ILi0EEESX_EEEEENS5_IJNS4_10UnderscoreES10_S10_EEEEENS4_23SM90_TMA_LOAD_MULTICASTENS4_14ComposedLayoutINS4_7SwizzleILi2ELi4ELi3EEENS4_18smem_ptr_flag_bitsILi16EEENSV_INS5_IJNSA_ILi8EEESI_EEENS5_IJSI_SB_EEEEEEEvNS4_8identityENS4_13SM90_TMA_LOADES1D_vS1E_EENS_8epilogue10collective6detail29Sm90TmaWarpSpecializedAdapterINS1I_15DefaultEpilogueISK_SL_SL_NS1H_6thread17LinearCombinationISK_Li1EffLNS1M_9ScaleType4KindE0ELNS_15FloatRoundStyleE2ESK_EENS1_15EpilogueDefaultEEEEEvvEEEEvNT_6ParamsE)
        .other          _ZN7cutlass13device_kernelINS_4gemm6kernel13GemmUniversalIN4cute5tupleIJiiiiEEENS1_10collective13CollectiveMmaINS1_34MainloopSm90TmaGmmaWarpSpecializedILi4ENS5_IJNS4_1CILi1EEENSA_ILi2EEESB_EEENS1_35KernelTmaWarpSpecializedCooperativeEEENS5_IJNSA_ILi256EEENSA_ILi128EEENSA_ILi32EEEEEENS_10bfloat16_tENS5_IJlSB_lEEESK_SL_NS4_8TiledMMAINS4_8MMA_AtomIJNS4_4SM904GMMA28MMA_64x128x16_F32BF16BF16_SSILNSP_5MajorE0ELSR_0ELNSP_7ScaleInE1ELSS_1EEEEEENS4_6LayoutINS5_IJSC_SB_SB_EEENS5_IJSB_NSA_ILi0EEESX_EEEEENS5_IJNS4_10UnderscoreES10_S10_EEEEENS4_23SM90_TMA_LOAD_MULTICASTENS4_14ComposedLayoutINS4_7SwizzleILi2ELi4ELi3EEENS4_18smem_ptr_flag_bitsILi16EEENSV_INS5_IJNSA_ILi8EEESI_EEENS5_IJSI_SB_EEEEEEEvNS4_8identityENS4_13SM90_TMA_LOADES1D_vS1E_EENS_8epilogue10collective6detail29Sm90TmaWarpSpecializedAdapterINS1I_15DefaultEpilogueISK_SL_SL_NS1H_6thread17LinearCombinationISK_Li1EffLNS1M_9ScaleType4KindE0ELNS_15FloatRoundStyleE2ESK_EENS1_15EpilogueDefaultEEEEEvvEEEEvNT_6ParamsE,@"STO_CUDA_ENTRY STV_DEFAULT"
_ZN7cutlass13device_kernelINS_4gemm6kernel13GemmUniversalIN4cute5tupleIJiiiiEEENS1_10collective13CollectiveMmaINS1_34MainloopSm90TmaGmmaWarpSpecializedILi4ENS5_IJNS4_1CILi1EEENSA_ILi2EEESB_EEENS1_35KernelTmaWarpSpecializedCooperativeEEENS5_IJNSA_ILi256EEENSA_ILi128EEENSA_ILi32EEEEEENS_10bfloat16_tENS5_IJlSB_lEEESK_SL_NS4_8TiledMMAINS4_8MMA_AtomIJNS4_4SM904GMMA28MMA_64x128x16_F32BF16BF16_SSILNSP_5MajorE0ELSR_0ELNSP_7ScaleInE1ELSS_1EEEEEENS4_6LayoutINS5_IJSC_SB_SB_EEENS5_IJSB_NSA_ILi0EEESX_EEEEENS5_IJNS4_10UnderscoreES10_S10_EEEEENS4_23SM90_TMA_LOAD_MULTICASTENS4_14ComposedLayoutINS4_7SwizzleILi2ELi4ELi3EEENS4_18smem_ptr_flag_bitsILi16EEENSV_INS5_IJNSA_ILi8EEESI_EEENS5_IJSI_SB_EEEEEEEvNS4_8identityENS4_13SM90_TMA_LOADES1D_vS1E_EENS_8epilogue10collective6detail29Sm90TmaWarpSpecializedAdapterINS1I_15DefaultEpilogueISK_SL_SL_NS1H_6thread17LinearCombinationISK_Li1EffLNS1M_9ScaleType4KindE0ELNS_15FloatRoundStyleE2ESK_EENS1_15EpilogueDefaultEEEEEvvEEEEvNT_6ParamsE:
[----:B------:R-:W0:Y:S01]  /*0000*/  LDC R1, c[0x0][0x28] ;  /* 0x00000a00ff017b82 */ /* 0x000e220000000800 */
[----:B------:R-:W1:Y:S01]  /*0010*/  S2R R18, SR_TID.X ;  /* 0x0000000000127919 */ /* 0x000e620000002100 */
[----:B------:R-:W-:Y:S01]  /*0020*/  ELECT P0, URZ, PT ;  /* 0x00000000003f782f */ /* 0x000fe20003800000 */
[----:B------:R-:W-:Y:S01]  /*0030*/  BSSY B0, `(.L_x_0) ;  /* 0x000000f000007945 */ /* 0x000fe20003800000 */
[--C-:B-1----:R-:W-:Y:S02]  /*0040*/  SHF.R.U32.HI R0, RZ, 0x5, R18.reuse ;  /* 0x00000005ff007819 */ /* 0x102fe40000011612 */
[----:B------:R-:W-:-:S03]  /*0050*/  SHF.R.U32.HI R3, RZ, 0x7, R18 ;  /* 0x00000007ff037819 */ /* 0x000fc60000011612 */
[----:B------:R-:W1:Y:S04]  /*0060*/  SHFL.IDX PT, R2, R0, RZ, 0x1f ;  /* 0x00001fff00027589 */ /* 0x000e6800000e0000 */
[----:B------:R2:W3:Y:S01]  /*0070*/  SHFL.IDX PT, R5, R3, RZ, 0x1f ;  /* 0x00001fff03057589 */ /* 0x0004e200000e0000 */
[----:B-1----:R-:W-:-:S13]  /*0080*/  ISETP.NE.OR P0, PT, R2, RZ, !P0 ;  /* 0x000000ff0200720c */ /* 0x002fda0004705670 */
[----:B0-23--:R-:W-:Y:S05]  /*0090*/  @P0 BRA `(.L_x_1) ;  /* 0x0000000000200947 */ /* 0x00dfea0003800000 */
[----:B------:R-:W-:Y:S02]  /*00a0*/  ULDC.64 UR4, c[0x0][0x198] ;  /* 0x0000660000047ab9 */ /* 0x000fe40000000a00 */
[----:B------:R-:W-:Y:S02]  /*00b0*/  UIADD3 UR6, UP0, UR4, 0xf0, URZ ;  /* 0x000000f004067890 */ /* 0x000fe4000ff1e03f */
[----:B------:R-:W-:Y:S02]  /*00c0*/  UIADD3 UR4, UP1, UR4, 0x1f0, URZ ;  /* 0x000001f004047890 */ /* 0x000fe4000ff3e03f */
[----:B------:R-:W-:Y:S02]  /*00d0*/  UIADD3.X UR7, URZ, UR5, URZ, UP0, !UPT ;  /* 0x000000053f077290 */ /* 0x000fe400087fe43f */
[----:B------:R-:W-:-:S07]  /*00e0*/  UIADD3.X UR5, URZ, UR5, URZ, UP1, !UPT ;  /* 0x000000053f057290 */ /* 0x000fce0008ffe43f */
[----:B------:R0:W-:Y:S02]  /*00f0*/  UTMACCTL.PF [UR6] ;  /* 0x00000000060079b9 */ /* 0x0001e40008040000 */
[----:B------:R0:W-:Y:S02]  /*0100*/  UTMACCTL.PF [UR4] ;  /* 0x00000000040079b9 */ /* 0x0001e40008040000 */
[----:B0-----:R-:W-:Y:S01]  /*0110*/  NOP ;  /* 0x0000000000007918 */ /* 0x001fe20000000000 */
.L_x_1:
[----:B------:R-:W-:Y:S05]  /*0120*/  BSYNC B0 ;  /* 0x0000000000007941 */ /* 0x000fea0003800000 */
.L_x_0:
[----:B------:R-:W0:Y:S02]  /*0130*/  SHFL.IDX PT, R3, R0, RZ, 0x1f ;  /* 0x00001fff00037589 */ /* 0x000e2400000e0000 */
[----:B0-----:R-:W-:-:S13]  /*0140*/  ISETP.NE.AND P0, PT, R3, RZ, PT ;  /* 0x000000ff0300720c */ /* 0x001fda0003f05270 */
[----:B------:R-:W-:Y:S05]  /*0150*/  @P0 BRA `(.L_x_2) ;  /* 0x0000000000580947 */ /* 0x000fea0003800000 */
[----:B------:R-:W0:Y:S01]  /*0160*/  S2UR UR8, SR_CgaCtaId ;  /* 0x00000000000879c3 */ /* 0x000e220000008800 */
[----:B------:R-:W-:Y:S01]  /*0170*/  UMOV UR4, 0x400 ;  /* 0x0000040000047882 */ /* 0x000fe20000000000 */
[----:B------:R-:W-:Y:S01]  /*0180*/  UMOV UR5, 0x1 ;  /* 0x0000000100057882 */ /* 0x000fe20000000000 */
[----:B------:R-:W-:Y:S01]  /*0190*/  UMOV UR6, 0x4 ;  /* 0x0000000400067882 */ /* 0x000fe20000000000 */
[----:B------:R-:W-:Y:S01]  /*01a0*/  ELECT P0, URZ, PT ;  /* 0x00000000003f782f */ /* 0x000fe20003800000 */
[----:B------:R-:W-:-:S04]  /*01b0*/  UIADD3 UR6, -UR6, 0x100000, URZ ;  /* 0x0010000006067890 */ /* 0x000fc8000fffe13f */
[----:B------:R-:W-:Y:S02]  /*01c0*/  USHF.L.U32 UR7, UR6, 0xb, URZ ;  /* 0x0000000b06077899 */ /* 0x000fe4000800063f */
[----:B------:R-:W-:Y:S02]  /*01d0*/  USHF.L.U32 UR6, UR6, 0x1, URZ ;  /* 0x0000000106067899 */ /* 0x000fe4000800063f */
[----:B0-----:R-:W-:Y:S02]  /*01e0*/  ULEA UR8, UR8, UR4, 0x18 ;  /* 0x0000000408087291 */ /* 0x001fe4000f8ec03f */
[----:B------:R-:W-:-:S04]  /*01f0*/  UIADD3 UR4, -UR5, 0x100000, URZ ;  /* 0x0010000005047890 */ /* 0x000fc8000fffe13f */
[----:B------:R-:W-:Y:S02]  /*0200*/  USHF.L.U32 UR5, UR4, 0xb, URZ ;  /* 0x0000000b04057899 */ /* 0x000fe4000800063f */
[----:B------:R-:W-:Y:S01]  /*0210*/  USHF.L.U32 UR4, UR4, 0x1, URZ ;  /* 0x0000000104047899 */ /* 0x000fe2000800063f */
[----:B------:R-:W0:Y:S11]  /*0220*/  FENCE.VIEW.ASYNC.S ;  /* 0x00000000000073c6 */ /* 0x000e360000000000 */
[----:B0-----:R0:W1:Y:S01]  /*0230*/  SYNCS.EXCH.64 URZ, [UR8], UR4 ;  /* 0x00000004083f75b2 */ /* 0x0010620008000100 */
[----:B------:R0:W2:Y:S01]  /*0240*/  SYNCS.EXCH.64 URZ, [UR8+0x20], UR6 ;  /* 0x00002006083f75b2 */ /* 0x0000a20008000100 */
[----:B------:R0:W3:Y:S01]  /*0250*/  SYNCS.EXCH.64 URZ, [UR8+0x8], UR4 ;  /* 0x00000804083f75b2 */ /* 0x0000e20008000100 */
[----:B------:R0:W4:Y:S01]  /*0260*/  SYNCS.EXCH.64 URZ, [UR8+0x28], UR6 ;  /* 0x00002806083f75b2 */ /* 0x0001220008000100 */
[----:B------:R0:W0:Y:S01]  /*0270*/  SYNCS.EXCH.64 URZ, [UR8+0x10], UR4 ;  /* 0x00001004083f75b2 */ /* 0x0000220008000100 */
[----:B------:R0:W0:Y:S01]  /*0280*/  SYNCS.EXCH.64 URZ, [UR8+0x30], UR6 ;  /* 0x00003006083f75b2 */ /* 0x0000220008000100 */
[----:B------:R0:W0:Y:S01]  /*0290*/  SYNCS.EXCH.64 URZ, [UR8+0x18], UR4 ;  /* 0x00001804083f75b2 */ /* 0x0000220008000100 */
[----:B------:R0:W0:Y:S01]  /*02a0*/  SYNCS.EXCH.64 URZ, [UR8+0x38], UR6 ;  /* 0x00003806083f75b2 */ /* 0x0000220008000100 */
[----:B------:R-:W-:Y:S01]  /*02b0*/  NOP ;  /* 0x0000000000007918 */ /* 0x000fe20000000000 */
.L_x_2:
[----:B------:R-:W-:Y:S01]  /*02c0*/  SHF.R.S32.HI R7, RZ, 0x1f, R18 ;  /* 0x0000001fff077819 */ /* 0x000fe20000011412 */
[----:B------:R-:W5:Y:S01]  /*02d0*/  SHFL.IDX PT, R0, R0, RZ, 0x1f ;  /* 0x00001fff00007589 */ /* 0x000f6200000e0000 */
[----:B0-----:R-:W0:Y:S01]  /*02e0*/  S2UR UR8, SR_CTAID.X ;  /* 0x00000000000879c3 */ /* 0x001e220000002500 */
[----:B------:R-:W-:Y:S02]  /*02f0*/  ELECT P0, URZ, PT ;  /* 0x00000000003f782f */ /* 0x000fe40003800000 */
[----:B------:R-:W-:Y:S01]  /*0300*/  LEA.HI R7, R7, R18, RZ, 0x7 ;  /* 0x0000001207077211 */ /* 0x000fe200078f38ff */
[----:B------:R-:W1:Y:S01]  /*0310*/  S2R R4, SR_CTAID.Y ;  /* 0x0000000000047919 */ /* 0x000e620000002600 */
[----:B------:R-:W-:Y:S01]  /*0320*/  ULDC UR4, c[0x0][0x154] ;  /* 0x0000550000047ab9 */ /* 0x000fe20000000800 */
[----:B------:R-:W-:Y:S01]  /*0330*/  NOP ;  /* 0x0000000000007918 */ /* 0x000fe20000000000 */
[----:B------:R-:W-:Y:S01]  /*0340*/  LOP3.LUT R7, R7, 0xffffff80, RZ, 0xc0, !PT ;  /* 0xffffff8007077812 */ /* 0x000fe200078ec0ff */
[----:B------:R-:W-:Y:S01]  /*0350*/  NOP ;  /* 0x0000000000007918 */ /* 0x000fe20000000000 */
[----:B------:R-:W2:Y:S03]  /*0360*/  LDC R12, c[0x0][0x140] ;  /* 0x00005000ff0c7b82 */ /* 0x000ea60000000800 */
[----:B------:R-:W-:-:S05]  /*0370*/  IMAD.IADD R7, R18, 0x1, -R7 ;  /* 0x0000000112077824 */ /* 0x000fca00078e0a07 */
[----:B------:R-:W-:Y:S02]  /*0380*/  SHF.R.S32.HI R6, RZ, 0x1f, R7 ;  /* 0x0000001fff067819 */ /* 0x000fe40000011407 */
[----:B------:R-:W-:Y:S02]  /*0390*/  LOP3.LUT P2, RZ, R7, 0x7, RZ, 0xc0, !PT ;  /* 0x0000000707ff7812 */ /* 0x000fe4000784c0ff */
[----:B------:R-:W-:Y:S02]  /*03a0*/  LEA.HI R6, R6, R7, RZ, 0x3 ;  /* 0x0000000706067211 */ /* 0x000fe400078f18ff */
[----:B-----5:R-:W-:Y:S02]  /*03b0*/  ISETP.NE.OR P0, PT, R0, RZ, !P0 ;  /* 0x000000ff0000720c */ /* 0x020fe40004705670 */
[--C-:B------:R-:W-:Y:S02]  /*03c0*/  SHF.R.S32.HI R0, RZ, 0x3, R6.reuse ;  /* 0x00000003ff007819 */ /* 0x100fe40000011406 */
[----:B------:R-:W-:-:S02]  /*03d0*/  SHF.R.S32.HI R9, RZ, 0x1f, R6 ;  /* 0x0000001fff097819 */ /* 0x000fc40000011406 */
[----:B------:R-:W-:Y:S02]  /*03e0*/  SHF.R.S32.HI R6, RZ, 0x1f, R3 ;  /* 0x0000001fff067819 */ /* 0x000fe40000011403 */
[----:B------:R-:W-:Y:S02]  /*03f0*/  LEA.HI R9, R9, R0, RZ, 0x2 ;  /* 0x0000000009097211 */ /* 0x000fe400078f10ff */
[----:B------:R-:W-:Y:S02]  /*0400*/  LEA.HI R6, R6, R3, RZ, 0x2 ;  /* 0x0000000306067211 */ /* 0x000fe400078f10ff */
[----:B-1----:R-:W-:Y:S01]  /*0410*/  I2FP.F32.U32 R8, R4 ;  /* 0x0000000400087245 */ /* 0x002fe20000201000 */
[----:B------:R-:W-:Y:S01]  /*0420*/  VOTEU.ALL UP0, P0 ;  /* 0x00000000003f7886 */ /* 0x000fe20000000000 */
[----:B------:R-:W-:Y:S01]  /*0430*/  LOP3.LUT R6, R6, 0x3ffffffc, RZ, 0xc0, !PT ;  /* 0x3ffffffc06067812 */ /* 0x000fe200078ec0ff */
[----:B------:R-:W-:Y:S01]  /*0440*/  VOTEU.ALL UP1, P0 ;  /* 0x00000000003f7886 */ /* 0x000fe20000020000 */
[----:B------:R-:W-:Y:S01]  /*0450*/  LOP3.LUT R9, R9, 0xfffffffc, RZ, 0xc0, !PT ;  /* 0xfffffffc09097812 */ /* 0x000fe200078ec0ff */
[----:B------:R-:W-:Y:S01]  /*0460*/  FMUL R10, R8, UR4 ;  /* 0x00000004080a7c20 */ /* 0x000fe20008400000 */
[----:B------:R-:W1:Y:S01]  /*0470*/  @!UP0 S2UR UR7, SR_CgaCtaId ;  /* 0x00000000000789c3 */ /* 0x000e620000008800 */
[----:B------:R-:W-:Y:S01]  /*0480*/  IMAD.IADD R11, R3, 0x1, -R6 ;  /* 0x00000001030b7824 */ /* 0x000fe200078e0a06 */
[----:B0-----:R-:W-:Y:S01]  /*0490*/  I2FP.F32.U32 R6, UR8 ;  /* 0x0000000800067c45 */ /* 0x001fe20008201000 */
[----:B------:R-:W-:Y:S01]  /*04a0*/  IMAD.IADD R0, R0, 0x1, -R9 ;  /* 0x0000000100007824 */ /* 0x000fe200078e0a09 */
[----:B------:R-:W-:Y:S01]  /*04b0*/  ULDC UR4, c[0x0][0x150] ;  /* 0x0000540000047ab9 */ /* 0x000fe20000000800 */
[----:B------:R-:W0:Y:S01]  /*04c0*/  F2I.U32.TRUNC.NTZ R10, R10 ;  /* 0x0000000a000a7305 */ /* 0x000e22000020f000 */
[----:B------:R-:W-:Y:S01]  /*04d0*/  SHF.R.S32.HI R3, RZ, 0x1f, R2 ;  /* 0x0000001fff037819 */ /* 0x000fe20000011402 */
[----:B------:R-:W-:Y:S01]  /*04e0*/  FMUL R6, R6, UR4 ;  /* 0x0000000406067c20 */ /* 0x000fe20008400000 */
[----:B------:R-:W5:Y:S01]  /*04f0*/  LDC R9, c[0x0][0x148] ;  /* 0x00005200ff097b82 */ /* 0x000f620000000800 */
[----:B------:R-:W-:Y:S01]  /*0500*/  IMAD R11, R11, 0x4, R0 ;  /* 0x000000040b0b7824 */ /* 0x000fe200078e0200 */
[----:B------:R-:W-:Y:S01]  /*0510*/  LEA.HI R3, R3, R2, RZ, 0x2 ;  /* 0x0000000203037211 */ /* 0x000fe200078f10ff */
[----:B------:R-:W-:Y:S01]  /*0520*/  UMOV UR4, 0x20 ;  /* 0x0000002000047882 */ /* 0x000fe20000000000 */
[----:B------:R-:W-:Y:S01]  /*0530*/  @!UP0 UMOV UR6, 0x400 ;  /* 0x0000040000068882 */ /* 0x000fe20000000000 */
[----:B------:R-:W3:Y:S01]  /*0540*/  F2I.U32.TRUNC.NTZ R6, R6 ;  /* 0x0000000600067305 */ /* 0x000ee2000020f000 */
[----:B------:R-:W-:Y:S01]  /*0550*/  LOP3.LUT R3, R3, 0xfffffffc, RZ, 0xc0, !PT ;  /* 0xfffffffc03037812 */ /* 0x000fe200078ec0ff */
[----:B------:R-:W-:Y:S01]  /*0560*/  IMAD.SHL.U32 R22, R11, 0x4, RZ ;  /* 0x000000040b167824 */ /* 0x000fe200078e00ff */
[----:B------:R-:W4:Y:S01]  /*0570*/  LDC R8, c[0x0][0x144] ;  /* 0x00005100ff087b82 */ /* 0x000f220000000800 */
[----:B------:R-:W-:-:S04]  /*0580*/  @!UP0 UIADD3 UR4, -UR4, 0x100000, URZ ;  /* 0x0010000004048890 */ /* 0x000fc8000fffe13f */
[----:B------:R-:W-:Y:S02]  /*0590*/  @!UP0 USHF.L.U32 UR5, UR4, 0xb, URZ ;  /* 0x0000000b04058899 */ /* 0x000fe4000800063f */
[----:B------:R-:W-:Y:S01]  /*05a0*/  @!UP0 USHF.L.U32 UR4, UR4, 0x1, URZ ;  /* 0x0000000104048899 */ /* 0x000fe2000800063f */
[----:B--2---:R-:W-:Y:S01]  /*05b0*/  ISETP.EQ.U32.AND P3, PT, R12, 0x1, PT ;  /* 0x000000010c00780c */ /* 0x004fe20003f62070 */
[----:B------:R-:W-:Y:S01]  /*05c0*/  IMAD.IADD R0, R2, 0x1, -R3 ;  /* 0x0000000102007824 */ /* 0x000fe200078e0a03 */
[----:B------:R-:W-:Y:S01]  /*05d0*/  LOP3.LUT R22, R11, 0xc, R22, 0x78, !PT ;  /* 0x0000000c0b167812 */ /* 0x000fe200078e7816 */
[----:B0-----:R-:W-:Y:S01]  /*05e0*/  IMAD.MOV R14, RZ, RZ, -R10 ;  /* 0x000000ffff0e7224 */ /* 0x001fe200078e0a0a */
[----:B-1----:R-:W-:Y:S02]  /*05f0*/  @!UP0 ULEA UR6, UR7, UR6, 0x18 ;  /* 0x0000000607068291 */ /* 0x002fe4000f8ec03f */
[----:B------:R-:W-:Y:S01]  /*0600*/  ISETP.NE.AND P1, PT, R0, 0x3, PT ;  /* 0x000000030000780c */ /* 0x000fe20003f25270 */
[----:B------:R-:W-:Y:S01]  /*0610*/  VOTEU.ALL UP0, P0 ;  /* 0x00000000003f7886 */ /* 0x000fe20000000000 */
[----:B------:R-:W-:Y:S01]  /*0620*/  ISETP.LT.U32.AND P0, PT, R22, 0x2, !P2 ;  /* 0x000000021600780c */ /* 0x000fe20005701070 */
[----:B---3--:R-:W-:Y:S01]  /*0630*/  IMAD.MOV R3, RZ, RZ, -R6 ;  /* 0x000000ffff037224 */ /* 0x008fe200078e0a06 */
[----:B------:R-:W-:-:S02]  /*0640*/  ISETP.EQ.OR P1, PT, R0, RZ, !P1 ;  /* 0x000000ff0000720c */ /* 0x000fc40004f22670 */
[----:B------:R-:W-:Y:S01]  /*0650*/  ISETP.NE.AND P2, PT, R5, RZ, PT ;  /* 0x000000ff0500720c */ /* 0x000fe20003f45270 */
[----:B-----5:R-:W-:Y:S01]  /*0660*/  IMAD R7, R9, R14, R4 ;  /* 0x0000000e09077224 */ /* 0x020fe200078e0204 */
[----:B------:R-:W-:Y:S01]  /*0670*/  ISETP.EQ.AND P1, PT, R5, RZ, P1 ;  /* 0x000000ff0500720c */ /* 0x000fe20000f22270 */
[----:B------:R-:W0:Y:S02]  /*0680*/  FENCE.VIEW.ASYNC.S ;  /* 0x00000000000073c6 */ /* 0x000e240000000000 */
[----:B0-----:R0:W1:Y:S01]  /*0690*/  @!UP0 SYNCS.EXCH.64 URZ, [UR6+0x50], UR4 ;  /* 0x00005004063f85b2 */ /* 0x0010620008000100 */
[----:B------:R-:W-:Y:S02]  /*06a0*/  ISETP.NE.AND P4, PT, R7, R22, PT ;  /* 0x000000160700720c */ /* 0x000fe40003f85270 */
[----:B------:R-:W-:Y:S01]  /*06b0*/  SEL R19, RZ, 0x1, !P1 ;  /* 0x00000001ff137807 */ /* 0x000fe20004800000 */
[----:B----4-:R-:W-:Y:S02]  /*06c0*/  IMAD R3, R8, R3, UR8 ;  /* 0x0000000808037e24 */ /* 0x010fe4000f8e0203 */
[----:B------:R-:W-:-:S03]  /*06d0*/  VIADD R8, R5, 0xffffffff ;  /* 0xffffffff05087836 */ /* 0x000fc60000000000 */
[----:B------:R-:W-:Y:S02]  /*06e0*/  ISETP.EQ.OR P4, PT, R3, RZ, !P4 ;  /* 0x000000ff0300720c */ /* 0x000fe40006782670 */
[----:B------:R-:W-:Y:S02]  /*06f0*/  ISETP.GE.U32.AND P5, PT, R8, 0x2, PT ;  /* 0x000000020800780c */ /* 0x000fe40003fa6070 */
[----:B------:R-:W-:Y:S02]  /*0700*/  PLOP3.LUT P0, PT, P0, P4, PT, 0x80, 0x0 ;  /* 0x000000000000781c */ /* 0x000fe40000709070 */
[----:B------:R-:W-:Y:S01]  /*0710*/  SEL R19, R19, 0x2, P5 ;  /* 0x0000000213137807 */ /* 0x000fe20002800000 */
[----:B------:R0:W2:Y:S01]  /*0720*/  @!UP1 SYNCS.EXCH.64 URZ, [UR6+0x58], UR4 ;  /* 0x00005804063f95b2 */ /* 0x0000a20008000100 */
[----:B------:R-:W-:Y:S01]  /*0730*/  P2R R156, PR, RZ, 0x1 ;  /* 0x00000001ff9c7803 */ /* 0x000fe20000000000 */
[----:B------:R-:W-:Y:S01]  /*0740*/  NOP ;  /* 0x0000000000007918 */ /* 0x000fe20000000000 */
[----:B------:R-:W-:Y:S07]  /*0750*/  @!P3 BRA `(.L_x_3) ;  /* 0x000000000008b947 */ /* 0x000fee0003800000 */
[----:B-12---:R-:W-:Y:S01]  /*0760*/  UCGABAR_ARV ;  /* 0x00000000000079c7 */ /* 0x006fe20008000000 */
[----:B------:R-:W-:Y:S05]  /*0770*/  BRA `(.L_x_4) ;  /* 0x0000000000047947 */ /* 0x000fea0003800000 */
.L_x_3:
[----:B-12---:R-:W-:Y:S01]  /*0780*/  NOP ;  /* 0x0000000000007918 */ /* 0x006fe20000000000 */
.L_x_4:
[----:B------:R-:W1:Y:S01]  /*0790*/  LDC R2, c[0x0][0x65c] ;  /* 0x00019700ff027b82 */ /* 0x000e620000000800 */
[----:B------:R-:W-:Y:S01]  /*07a0*/  MOV R7, RZ ;  /* 0x000000ff00077202 */ /* 0x000fe20000000f00 */
[----:B------:R-:W-:Y:S01]  /*07b0*/  IMAD.U32 R6, RZ, RZ, UR8 ;  /* 0x00000008ff067e24 */ /* 0x000fe2000f8e00ff */
[----:B-1----:R-:W-:-:S04]  /*07c0*/  ISETP.NE.AND P1, PT, R2, 0x1, PT ;  /* 0x000000010200780c */ /* 0x002fc80003f25270 */
[----:B------:R-:W-:-:S09]  /*07d0*/  P2R R5, PR, RZ, 0x2 ;  /* 0x00000002ff057803 */ /* 0x000fd20000000000 */
[----:B------:R-:W1:Y:S01]  /*07e0*/  @P1 LDC R17, c[0x0][0x10] ;  /* 0x00000400ff111b82 */ /* 0x000e620000000800 */
[----:B------:R-:W-:Y:S02]  /*07f0*/  @P1 IMAD.MOV.U32 R5, RZ, RZ, RZ ;  /* 0x000000ffff051224 */ /* 0x000fe400078e00ff */
[----:B------:R-:W-:-:S05]  /*0800*/  @P1 IMAD.MOV.U32 R13, RZ, RZ, RZ ;  /* 0x000000ffff0d1224 */ /* 0x000fca00078e00ff */
[----:B------:R-:W2:Y:S01]  /*0810*/  @!P1 LDC R11, c[0x0][0xc] ;  /* 0x00000300ff0b9b82 */ /* 0x000ea20000000800 */
[----:B-1----:R-:W-:-:S04]  /*0820*/  @P1 IMAD.WIDE.U32 R16, R17, UR8, R4 ;  /* 0x0000000811101c25 */ /* 0x002fc8000f8e0004 */
[----:B------:R-:W-:Y:S02]  /*0830*/  @P1 IMAD.IADD R17, R17, 0x1, R13 ;  /* 0x0000000111111824 */ /* 0x000fe400078e020d */
[----:B--2---:R-:W-:-:S04]  /*0840*/  @!P1 IMAD.WIDE.U32 R6, R4, R11, R6 ;  /* 0x0000000b04069225 */ /* 0x004fc800078e0006 */
[----:B------:R-:W-:Y:S02]  /*0850*/  @!P1 IMAD.MOV.U32 R16, RZ, RZ, R6 ;  /* 0x000000ffff109224 */ /* 0x000fe400078e0006 */
[----:B------:R-:W-:Y:S01]  /*0860*/  @!P1 IMAD.MOV.U32 R17, RZ, RZ, R7 ;  /* 0x000000ffff119224 */ /* 0x000fe200078e0007 */
[----:B------:R-:W-:Y:S06]  /*0870*/  @!P3 BRA `(.L_x_5) ;  /* 0x00000000000cb947 */ /* 0x000fec0003800000 */
[----:B------:R-:W-:Y:S01]  /*0880*/  UCGABAR_WAIT ;  /* 0x0000000000007dc7 */ /* 0x000fe20008000000 */
[----:B------:R-:W-:Y:S01]  /*0890*/  CCTL.IVALL ;  /* 0x00000000ff00798f */ /* 0x000fe20002000000 */
[----:B------:R-:W-:Y:S05]  /*08a0*/  BRA `(.L_x_6) ;  /* 0x0000000000047947 */ /* 0x000fea0003800000 */
.L_x_5:
[----:B------:R-:W-:Y:S06]  /*08b0*/  BAR.SYNC.DEFER_BLOCKING 0x0 ;  /* 0x0000000000007b1d */ /* 0x000fec0000010000 */
.L_x_6:
[----:B------:R-:W-:Y:S05]  /*08c0*/  @!P2 BRA `(.L_x_7) ;  /* 0x000000a000c4a947 */ /* 0x000fea0003800000 */
[----:B------:R-:W-:-:S13]  /*08d0*/  ISETP.GT.U32.AND P0, PT, R8, 0x1, PT ;  /* 0x000000010800780c */ /* 0x000fda0003f04070 */
[----:B0-----:R-:W-:Y:S05]  /*08e0*/  @P0 EXIT ;  /* 0x000000000000094d */ /* 0x001fea0003800000 */
[----:B------:R-:W-:Y:S01]  /*08f0*/  ULDC.64 UR4, c[0x0][0x650] ;  /* 0x0001940000047ab9 */ /* 0x000fe20000000a00 */
[----:B------:R-:W-:Y:S01]  /*0900*/  PRMT R0, RZ, 0x7610, R0 ;  /* 0x00007610ff007816 */ /* 0x000fe20000000000 */
[----:B------:R-:W-:Y:S01]  /*0910*/  IMAD.MOV.U32 R152, RZ, RZ, -0x1 ;  /* 0xffffffffff987424 */ /* 0x000fe200078e00ff */
[----:B------:R-:W-:Y:S01]  /*0920*/  ISETP.GE.U32.AND P0, PT, R16, UR4, PT ;  /* 0x0000000410007c0c */ /* 0x000fe2000bf06070 */
[----:B------:R-:W-:Y:S02]  /*0930*/  IMAD.MOV.U32 R153, RZ, RZ, -0x1 ;  /* 0xffffffffff997424 */ /* 0x000fe400078e00ff */
[----:B------:R-:W-:Y:S01]  /*0940*/  IMAD.MOV.U32 R23, RZ, RZ, -0x1 ;  /* 0xffffffffff177424 */ /* 0x000fe200078e00ff */
[----:B------:R-:W-:-:S13]  /*0950*/  ISETP.GE.U32.AND.EX P0, PT, R17, UR5, PT, P0 ;  /* 0x0000000511007c0c */ /* 0x000fda000bf06100 */
[----:B------:R-:W-:Y:S05]  /*0960*/  @P0 BRA `(.L_x_8) ;  /* 0x00000004002c0947 */ /* 0x000fea0003800000 */
[----:B------:R-:W0:Y:S01]  /*0970*/  LDC.64 R20, c[0x0][0x628] ;  /* 0x00018a00ff147b82 */ /* 0x000e220000000a00 */
[----:B------:R-:W-:Y:S02]  /*0980*/  IMAD.MOV.U32 R6, RZ, RZ, R16 ;  /* 0x000000ffff067224 */ /* 0x000fe400078e0010 */
[----:B------:R-:W-:-:S05]  /*0990*/  IMAD.MOV.U32 R7, RZ, RZ, R17 ;  /* 0x000000ffff077224 */ /* 0x000fca00078e0011 */
[----:B------:R-:W1:Y:S08]  /*09a0*/  LDC R0, c[0x0][0x630] ;  /* 0x00018c00ff007b82 */ /* 0x000e700000000800 */
[----:B------:R-:W2:Y:S01]  /*09b0*/  LDC.64 R24, c[0x0][0x620] ;  /* 0x00018800ff187b82 */ /* 0x000ea20000000a00 */
[----:B0-----:R-:W-:-:S04]  /*09c0*/  ISETP.NE.U32.AND P0, PT, R20, RZ, PT ;  /* 0x000000ff1400720c */ /* 0x001fc80003f05070 */
[----:B------:R-:W-:-:S13]  /*09d0*/  ISETP.NE.AND.EX P0, PT, R21, RZ, PT, P0 ;  /* 0x000000ff1500720c */ /* 0x000fda0003f05300 */
[----:B-12---:R-:W-:Y:S05]  /*09e0*/  @!P0 BRA `(.L_x_9) ;  /* 0x0000000000288947 */ /* 0x006fea0003800000 */
[----:B------:R-:W0:Y:S02]  /*09f0*/  LDC R13, c[0x0][0x634] ;  /* 0x00018d00ff0d7b82 */ /* 0x000e240000000800 */
[----:B0-----:R-:W-:-:S05]  /*0a00*/  IADD3 R13, P0, R16, R13, RZ ;  /* 0x0000000d100d7210 */ /* 0x001fca0007f1e0ff */
[----:B------:R-:W-:-:S04]  /*0a10*/  IMAD.X R15, RZ, RZ, R17, P0 ;  /* 0x000000ffff0f7224 */ /* 0x000fc800000e0611 */
[----:B------:R-:W-:-:S04]  /*0a20*/  IMAD.WIDE.U32 R6, R15, R20, RZ ;  /* 0x000000140f067225 */ /* 0x000fc800078e00ff */
[----:B------:R-:W-:-:S04]  /*0a30*/  IMAD.WIDE.U32 R10, P0, R13, R21, R6 ;  /* 0x000000150d0a7225 */ /* 0x000fc80007800006 */
[----:B------:R-:W-:-:S04]  /*0a40*/  IMAD.WIDE.U32 R6, R13, R20, RZ ;  /* 0x000000140d067225 */ /* 0x000fc800078e00ff */
[----:B------:R-:W-:Y:S01]  /*0a50*/  IMAD.X R13, RZ, RZ, RZ, P0 ;  /* 0x000000ffff0d7224 */ /* 0x000fe200000e06ff */
[----:B------:R-:W-:Y:S01]  /*0a60*/  IADD3 RZ, P0, R7, R10, RZ ;  /* 0x0000000a07ff7210 */ /* 0x000fe20007f1e0ff */
[----:B------:R-:W-:-:S04]  /*0a70*/  IMAD.MOV.U32 R12, RZ, RZ, R11 ;  /* 0x000000ffff0c7224 */ /* 0x000fc800078e000b */
[----:B------:R-:W-:-:S08]  /*0a80*/  IMAD.WIDE.U32.X R6, R15, R21, R12, P0 ;  /* 0x000000150f067225 */ /* 0x000fd000000e040c */
.L_x_9:
[----:B------:R-:W0:Y:S01]  /*0a90*/  LDC.64 R20, c[0x0][0x640] ;  /* 0x00019000ff147b82 */ /* 0x000e220000000a00 */
[--C-:B------:R-:W-:Y:S01]  /*0aa0*/  SHF.R.U64 R27, R6, R0, R7.reuse ;  /* 0x00000000061b7219 */ /* 0x100fe20000001207 */
[----:B------:R-:W-:Y:S01]  /*0ab0*/  IMAD R28, R9, R14, R4 ;  /* 0x0000000e091c7224 */ /* 0x000fe200078e0204 */
[----:B------:R-:W-:Y:S02]  /*0ac0*/  SHF.R.U32.HI R0, RZ, R0, R7 ;  /* 0x00000000ff007219 */ /* 0x000fe40000011607 */
[----:B------:R-:W-:-:S03]  /*0ad0*/  IADD3 R5, P0, RZ, -R27, RZ ;  /* 0x8000001bff057210 */ /* 0x000fc60007f1e0ff */
[----:B------:R-:W1:Y:S01]  /*0ae0*/  LDC R8, c[0x0][0x618] ;  /* 0x00018600ff087b82 */ /* 0x000e620000000800 */
[----:B------:R-:W-:-:S05]  /*0af0*/  IADD3.X R7, RZ, ~R0, RZ, P0, !PT ;  /* 0x80000000ff077210 */ /* 0x000fca00007fe4ff */
[-C--:B------:R-:W-:Y:S02]  /*0b00*/  IMAD R0, R7, R24.reuse, RZ ;  /* 0x0000001807007224 */ /* 0x080fe400078e02ff */
[----:B------:R-:W2:Y:S01]  /*0b10*/  LDC R11, c[0x0][0x608] ;  /* 0x00018200ff0b7b82 */ /* 0x000ea20000000800 */
[----:B------:R-:W-:-:S04]  /*0b20*/  IMAD.WIDE.U32 R6, R5, R24, R16 ;  /* 0x0000001805067225 */ /* 0x000fc800078e0010 */
[----:B------:R-:W-:Y:S02]  /*0b30*/  IMAD R5, R5, R25, R0 ;  /* 0x0000001905057224 */ /* 0x000fe400078e0200 */
[----:B------:R-:W-:Y:S01]  /*0b40*/  IMAD.MOV.U32 R25, RZ, RZ, 0x1 ;  /* 0x00000001ff197424 */ /* 0x000fe200078e00ff */
[----:B------:R-:W3:Y:S01]  /*0b50*/  LDC R12, c[0x0][0x658] ;  /* 0x00019600ff0c7b82 */ /* 0x000ee20000000800 */
[----:B0-----:R-:W-:Y:S01]  /*0b60*/  ISETP.NE.U32.AND P0, PT, R20, RZ, PT ;  /* 0x000000ff1400720c */ /* 0x001fe20003f05070 */
[----:B------:R-:W-:Y:S02]  /*0b70*/  IMAD.IADD R5, R7, 0x1, R5 ;  /* 0x0000000107057824 */ /* 0x000fe400078e0205 */
[----:B------:R-:W-:Y:S01]  /*0b80*/  IMAD.MOV.U32 R7, RZ, RZ, -0x1 ;  /* 0xffffffffff077424 */ /* 0x000fe200078e00ff */
[----:B------:R-:W-:-:S03]  /*0b90*/  ISETP.NE.AND.EX P0, PT, R21, RZ, PT, P0 ;  /* 0x000000ff1500720c */ /* 0x000fc60003f05300 */
[----:B------:R-:W0:Y:S01]  /*0ba0*/  LDC R15, c[0x0][0x600] ;  /* 0x00018000ff0f7b82 */ /* 0x000e220000000800 */
[-CC-:B-1----:R-:W-:Y:S02]  /*0bb0*/  SHF.R.U64 R13, R6, R8.reuse, R5.reuse ;  /* 0x00000008060d7219 */ /* 0x182fe40000001205 */
[----:B------:R-:W-:-:S05]  /*0bc0*/  SHF.R.U32.HI R0, RZ, R8, R5 ;  /* 0x00000008ff007219 */ /* 0x000fca0000011605 */
[----:B------:R-:W1:Y:S01]  /*0bd0*/  LDC R23, c[0x0][0x648] ;  /* 0x00019200ff177b82 */ /* 0x000e620000000800 */
[-CC-:B--2---:R-:W-:Y:S02]  /*0be0*/  SHF.R.U64 R29, R13, R11.reuse, R0.reuse ;  /* 0x0000000b0d1d7219 */ /* 0x184fe40000001200 */
[----:B------:R-:W-:-:S05]  /*0bf0*/  SHF.R.U32.HI R5, RZ, R11, R0 ;  /* 0x0000000bff057219 */ /* 0x000fca0000011600 */
[----:B------:R-:W2:Y:S01]  /*0c00*/  LDC R24, c[0x0][0x638] ;  /* 0x00018e00ff187b82 */ /* 0x000ea20000000800 */
[-CC-:B---3--:R-:W-:Y:S02]  /*0c10*/  SHF.R.U64 R14, R29, R12.reuse, R5.reuse ;  /* 0x0000000c1d0e7219 */ /* 0x188fe40000001205 */
[-C--:B------:R-:W-:Y:S02]  /*0c20*/  SHF.L.U32 R0, R7, R12.reuse, RZ ;  /* 0x0000000c07007219 */ /* 0x080fe400000006ff */
[----:B------:R-:W-:Y:S01]  /*0c30*/  SHF.R.U32.HI R5, RZ, R12, R5 ;  /* 0x0000000cff057219 */ /* 0x000fe20000011605 */
[----:B------:R-:W-:Y:S01]  /*0c40*/  IMAD.MOV.U32 R4, RZ, RZ, R14 ;  /* 0x000000ffff047224 */ /* 0x000fe200078e000e */
[----:B------:R-:W-:Y:S01]  /*0c50*/  LOP3.LUT R10, RZ, R0, RZ, 0x33, !PT ;  /* 0x00000000ff0a7212 */ /* 0x000fe200078e33ff */
[----:B------:R-:W3:Y:S01]  /*0c60*/  LDC R26, c[0x0][0x610] ;  /* 0x00018400ff1a7b82 */ /* 0x000ee20000000800 */
[----:B------:R-:W-:Y:S05]  /*0c70*/  @!P0 BRA `(.L_x_10) ;  /* 0x0000000000288947 */ /* 0x000fea0003800000 */
[----:B------:R-:W4:Y:S02]  /*0c80*/  LDC R9, c[0x0][0x64c] ;  /* 0x00019300ff097b82 */ /* 0x000f240000000800 */
[----:B----4-:R-:W-:-:S05]  /*0c90*/  IADD3 R9, P0, R14, R9, RZ ;  /* 0x000000090e097210 */ /* 0x010fca0007f1e0ff */
        /* <DEDUP_REMOVED lines=8> */
.L_x_10:
[----:B-1----:R-:W-:Y:S01]  /*0d20*/  SHF.R.U64 R4, R4, R23, R5 ;  /* 0x0000001704047219 */ /* 0x002fe20000001205 */
[----:B0-----:R-:W-:Y:S01]  /*0d30*/  VIADD R6, R15, 0xffffffff ;  /* 0xffffffff0f067836 */ /* 0x001fe20000000000 */
[----:B------:R-:W-:Y:S01]  /*0d40*/  SHF.L.U32 R0, R25, R12, RZ ;  /* 0x0000000c19007219 */ /* 0x000fe200000006ff */
[----:B------:R-:W-:Y:S01]  /*0d50*/  IMAD.MOV.U32 R23, RZ, RZ, R27 ;  /* 0x000000ffff177224 */ /* 0x000fe200078e001b */
[----:B------:R-:W-:Y:S01]  /*0d60*/  LOP3.LUT R5, R29, R10, RZ, 0xc0, !PT ;  /* 0x0000000a1d057212 */ /* 0x000fe200078ec0ff */
[----:B------:R-:W-:Y:S01]  /*0d70*/  IMAD.MOV R7, RZ, RZ, -R4 ;  /* 0x000000ffff077224 */ /* 0x000fe200078e0a04 */
[----:B------:R-:W-:Y:S02]  /*0d80*/  SEL R3, R3, R28, !P1 ;  /* 0x0000001c03037207 */ /* 0x000fe40004800000 */
[----:B------:R-:W-:Y:S01]  /*0d90*/  LOP3.LUT R6, R13, R6, RZ, 0xc0, !PT ;  /* 0x000000060d067212 */ /* 0x000fe200078ec0ff */
[----:B------:R-:W-:Y:S02]  /*0da0*/  IMAD R4, R0, R4, R5 ;  /* 0x0000000400047224 */ /* 0x000fe400078e0205 */
[----:B--2---:R-:W-:-:S02]  /*0db0*/  IMAD R0, R7, R24, R14 ;  /* 0x0000001807007224 */ /* 0x004fc400078e020e */
[----:B---3--:R-:W-:Y:S02]  /*0dc0*/  IMAD R3, R4, R26, R3 ;  /* 0x0000001a04037224 */ /* 0x008fe400078e0203 */
[----:B------:R-:W-:Y:S02]  /*0dd0*/  IMAD R152, R0, R15, R6 ;  /* 0x0000000f00987224 */ /* 0x000fe400078e0206 */
[----:B------:R-:W-:-:S03]  /*0de0*/  IMAD.MOV.U32 R4, RZ, RZ, 0x1 ;  /* 0x00000001ff047424 */ /* 0x000fc600078e00ff */
[----:B------:R-:W-:Y:S02]  /*0df0*/  SEL R153, R152, R3, !P1 ;  /* 0x0000000398997207 */ /* 0x000fe40004800000 */
[----:B------:R-:W-:Y:S02]  /*0e00*/  PRMT R0, R4, 0x7610, R0 ;  /* 0x0000761004007816 */ /* 0x000fe40000000000 */
[----:B------:R-:W-:-:S07]  /*0e10*/  SEL R152, R3, R152, !P1 ;  /* 0x0000009803987207 */ /* 0x000fce0004800000 */
.L_x_8:
[----:B------:R-:W-:-:S08]  /*0e20*/  NOP ;  /* 0x0000000000007918 */ /* 0x000fd00000000000 */
[----:B------:R-:W0:Y:S02]  /*0e30*/  USETMAXREG.TRY_ALLOC.CTAPOOL UP0, 0xe8 ;  /* 0x000000e8000079c8 */ /* 0x000e240008000600 */
[----:B0-----:R-:W-:-:S13]  /*0e40*/  PLOP3.LUT P0, PT, PT, PT, UP0, 0x80, 0x0 ;  /* 0x000000000000781c */ /* 0x001fda0003f0f008 */
[----:B------:R-:W-:Y:S05]  /*0e50*/  @!P0 BRA `(.L_x_8) ;  /* 0xfffffffc00f08947 */ /* 0x000fea000383ffff */
[----:B------:R-:W-:Y:S01]  /*0e60*/  ULDC.64 UR4, c[0x0][0x598] ;  /* 0x0001660000047ab9 */ /* 0x000fe20000000a00 */
[----:B------:R-:W-:Y:S01]  /*0e70*/  ULDC.64 UR36, c[0x0][0x208] ;  /* 0x0000820000247ab9 */ /* 0x000fe20000000a00 */
[----:B------:R-:W-:-:S04]  /*0e80*/  ISETP.NE.U32.AND P0, PT, RZ, UR4, PT ;  /* 0x00000004ff007c0c */ /* 0x000fc8000bf05070 */
[----:B------:R-:W-:-:S13]  /*0e90*/  ISETP.NE.AND.EX P0, PT, RZ, UR5, PT, P0 ;  /* 0x00000005ff007c0c */ /* 0x000fda000bf05300 */
[----:B------:R-:W-:Y:S05]  /*0ea0*/  @!P0 BRA `(.L_x_11) ;  /* 0x00000000001c8947 */ /* 0x000fea0003800000 */
[----:B------:R-:W0:Y:S02]  /*0eb0*/  LDC.64 R4, c[0x0][0x598] ;  /* 0x00016600ff047b82 */ /* 0x000e240000000a00 */
[----:B0-----:R-:W2:Y:S02]  /*0ec0*/  LDG.E.64 R4, desc[UR36][R4.64] ;  /* 0x0000002404047981 */ /* 0x001ea4000c1e1b00 */
[----:B--2---:R-:W-:-:S04]  /*0ed0*/  ISETP.NE.U32.AND P0, PT, R4, RZ, PT ;  /* 0x000000ff0400720c */ /* 0x004fc80003f05070 */
[----:B------:R-:W-:-:S13]  /*0ee0*/  ISETP.NE.AND.EX P0, PT, R5, RZ, PT, P0 ;  /* 0x000000ff0500720c */ /* 0x000fda0003f05300 */
[----:B------:R-:W-:Y:S05]  /*0ef0*/  @!P0 BRA `(.L_x_11) ;  /* 0x0000000000088947 */ /* 0x000fea0003800000 */
[----:B------:R0:W5:Y:S01]  /*0f00*/  LD.E R154, desc[UR36][R4.64] ;  /* 0x00000024049a7980 */ /* 0x000162000c101900 */
[----:B------:R-:W-:Y:S05]  /*0f10*/  BRA `(.L_x_12) ;  /* 0x0000000000247947 */ /* 0x000fea0003800000 */
.L_x_11:
[----:B------:R-:W-:Y:S02]  /*0f20*/  ULDC.64 UR4, c[0x0][0x588] ;  /* 0x0001620000047ab9 */ /* 0x000fe40000000a00 */
[----:B------:R-:W-:-:S04]  /*0f30*/  ISETP.NE.U32.AND P0, PT, RZ, UR4, PT ;  /* 0x00000004ff007c0c */ /* 0x000fc8000bf05070 */
[----:B------:R-:W-:-:S13]  /*0f40*/  ISETP.NE.AND.EX P0, PT, RZ, UR5, PT, P0 ;  /* 0x00000005ff007c0c */ /* 0x000fda000bf05300 */
[----:B------:R-:W-:Y:S05]  /*0f50*/  @!P0 BRA `(.L_x_13) ;  /* 0x00000000000c8947 */ /* 0x000fea0003800000 */
[----:B------:R-:W0:Y:S02]  /*0f60*/  LDC.64 R154, c[0x0][0x588] ;  /* 0x00016200ff9a7b82 */ /* 0x000e240000000a00 */
[----:B0-----:R1:W5:Y:S01]  /*0f70*/  LDG.E R154, desc[UR36][R154.64] ;  /* 0x000000249a9a7981 */ /* 0x001362000c1e1900 */
[----:B------:R-:W-:Y:S05]  /*0f80*/  BRA `(.L_x_12) ;  /* 0x0000000000087947 */ /* 0x000fea0003800000 */
.L_x_13:
[----:B------:R-:W-:Y:S02]  /*0f90*/  ULDC UR4, c[0x0][0x580] ;  /* 0x0001600000047ab9 */ /* 0x000fe40000000800 */
[----:B------:R-:W-:-:S07]  /*0fa0*/  MOV R154, UR4 ;  /* 0x00000004009a7c02 */ /* 0x000fce0008000f00 */
.L_x_12:
[----:B------:R-:W-:Y:S02]  /*0fb0*/  ULDC.64 UR4, c[0x0][0x5a0] ;  /* 0x0001680000047ab9 */ /* 0x000fe40000000a00 */
[----:B------:R-:W-:-:S04]  /*0fc0*/  ISETP.NE.U32.AND P0, PT, RZ, UR4, PT ;  /* 0x00000004ff007c0c */ /* 0x000fc8000bf05070 */
[----:B------:R-:W-:-:S13]  /*0fd0*/  ISETP.NE.AND.EX P0, PT, RZ, UR5, PT, P0 ;  /* 0x00000005ff007c0c */ /* 0x000fda000bf05300 */
[----:B------:R-:W-:Y:S05]  /*0fe0*/  @!P0 BRA `(.L_x_14) ;  /* 0x00000000001c8947 */ /* 0x000fea0003800000 */
[----:B0-----:R-:W0:Y:S02]  /*0ff0*/  LDC.64 R4, c[0x0][0x5a0] ;  /* 0x00016800ff047b82 */ /* 0x001e240000000a00 */
[----:B0-----:R-:W2:Y:S02]  /*1000*/  LDG.E.64 R4, desc[UR36][R4.64] ;  /* 0x0000002404047981 */ /* 0x001ea4000c1e1b00 */
[----:B--2---:R-:W-:-:S04]  /*1010*/  ISETP.NE.U32.AND P0, PT, R4, RZ, PT ;  /* 0x000000ff0400720c */ /* 0x004fc80003f05070 */
[----:B------:R-:W-:-:S13]  /*1020*/  ISETP.NE.AND.EX P0, PT, R5, RZ, PT, P0 ;  /* 0x000000ff0500720c */ /* 0x000fda0003f05300 */
[----:B------:R-:W-:Y:S05]  /*1030*/  @!P0 BRA `(.L_x_14) ;  /* 0x0000000000088947 */ /* 0x000fea0003800000 */
[----:B-1----:R0:W5:Y:S01]  /*1040*/  LD.E R155, desc[UR36][R4.64] ;  /* 0x00000024049b7980 */ /* 0x002162000c101900 */
[----:B------:R-:W-:Y:S05]  /*1050*/  BRA `(.L_x_15) ;  /* 0x0000000000247947 */ /* 0x000fea0003800000 */
.L_x_14:
[----:B------:R-:W-:Y:S02]  /*1060*/  ULDC.64 UR4, c[0x0][0x590] ;  /* 0x0001640000047ab9 */ /* 0x000fe40000000a00 */
[----:B------:R-:W-:-:S04]  /*1070*/  ISETP.NE.U32.AND P0, PT, RZ, UR4, PT ;  /* 0x00000004ff007c0c */ /* 0x000fc8000bf05070 */
[----:B------:R-:W-:-:S13]  /*1080*/  ISETP.NE.AND.EX P0, PT, RZ, UR5, PT, P0 ;  /* 0x00000005ff007c0c */ /* 0x000fda000bf05300 */
[----:B------:R-:W-:Y:S05]  /*1090*/  @!P0 BRA `(.L_x_16) ;  /* 0x00000000000c8947 */ /* 0x000fea0003800000 */
[----:B0-----:R-:W1:Y:S02]  /*10a0*/  LDC.64 R4, c[0x0][0x590] ;  /* 0x00016400ff047b82 */ /* 0x001e640000000a00 */
[----:B-1----:R1:W5:Y:S01]  /*10b0*/  LDG.E R155, desc[UR36][R4.64] ;  /* 0x00000024049b7981 */ /* 0x002362000c1e1900 */
[----:B------:R-:W-:Y:S05]  /*10c0*/  BRA `(.L_x_15) ;  /* 0x0000000000087947 */ /* 0x000fea0003800000 */
.L_x_16:
[----:B------:R-:W-:Y:S02]  /*10d0*/  ULDC UR4, c[0x0][0x584] ;  /* 0x0001610000047ab9 */ /* 0x000fe40000000800 */
[----:B-1----:R-:W-:-:S07]  /*10e0*/  IMAD.U32 R155, RZ, RZ, UR4 ;  /* 0x00000004ff9b7e24 */ /* 0x002fce000f8e00ff */
.L_x_15:
[----:B------:R-:W-:-:S13]  /*10f0*/  LOP3.LUT P0, RZ, R0, 0xff, RZ, 0xc0, !PT ;  /* 0x000000ff00ff7812 */ /* 0x000fda000780c0ff */
[----:B------:R-:W-:Y:S05]  /*1100*/  @!P0 EXIT ;  /* 0x000000000000894d */ /* 0x000fea0003800000 */
[----:B------:R-:W-:Y:S01]  /*1110*/  ULDC UR4, c[0x0][0x28c] ;  /* 0x0000a30000047ab9 */ /* 0x000fe20000000800 */
[----:B------:R-:W-:Y:S01]  /*1120*/  LOP3.LUT R164, R19, 0x1, RZ, 0xfc, !PT ;  /* 0x0000000113a47812 */ /* 0x000fe200078efcff */
[----:B------:R-:W-:Y:S01]  /*1130*/  UIADD3 UR4, UR4, 0x1f, URZ ;  /* 0x0000001f04047890 */ /* 0x000fe2000fffe03f */
[----:B------:R-:W-:Y:S01]  /*1140*/  UMOV UR38, URZ ;  /* 0x0000003f00267c82 */ /* 0x000fe20008000000 */
[----:B------:R-:W-:Y:S02]  /*1150*/  UMOV UR39, URZ ;  /* 0x0000003f00277c82 */ /* 0x000fe40008000000 */
[----:B------:R-:W-:-:S04]  /*1160*/  USHF.R.S32.HI UR5, URZ, 0x1f, UR4 ;  /* 0x0000001f3f057899 */ /* 0x000fc80008011404 */
[----:B------:R-:W-:-:S04]  /*1170*/  ULEA.HI UR5, UR5, UR4, URZ, 0x5 ;  /* 0x0000000405057291 */ /* 0x000fc8000f8f283f */
[----:B------:R-:W-:-:S12]  /*1180*/  USHF.R.S32.HI UR40, URZ, 0x5, UR5 ;  /* 0x000000053f287899 */ /* 0x000fd80008011405 */
.L_x_288:
[----:B------:R-:W-:Y:S01]  /*1190*/  LOP3.LUT R0, R18, 0x80, RZ, 0xc0, !PT ;  /* 0x0000008012007812 */ /* 0x000fe200078ec0ff */
[----:B--2---:R-:W2:Y:S01]  /*11a0*/  S2UR UR7, SR_CgaCtaId ;  /* 0x00000000000779c3 */ /* 0x004ea20000008800 */
[----:B------:R-:W-:Y:S02]  /*11b0*/  UMOV UR6, 0x400 ;  /* 0x0000040000067882 */ /* 0x000fe40000000000 */
[----:B------:R-:W-:-:S06]  /*11c0*/  SHF.R.U32.HI R0, RZ, 0x7, R0 ;  /* 0x00000007ff007819 */ /* 0x000fcc0000011600 */
[----:B---3--:R-:W3:Y:S01]  /*11d0*/  SHFL.IDX PT, R0, R0, RZ, 0x1f ;  /* 0x00001fff00007589 */ /* 0x008ee200000e0000 */
[----:B--2---:R-:W-:Y:S01]  /*11e0*/  ULEA UR6, UR7, UR6, 0x18 ;  /* 0x0000000607067291 */ /* 0x004fe2000f8ec03f */
[----:B---3--:R-:W-:-:S13]  /*11f0*/  R2UR UR4, R0 ;  /* 0x00000000000472ca */ /* 0x008fda00000e0000 */
[----:B------:R-:W-:-:S04]  /*1200*/  ULEA.HI UR5, UR4, UR4, URZ, 0x1 ;  /* 0x0000000404057291 */ /* 0x000fc8000f8f083f */
[----:B------:R-:W-:-:S04]  /*1210*/  ULOP3.LUT UR5, UR5, 0xffffe, URZ, 0xc0, !UPT ;  /* 0x000ffffe05057892 */ /* 0x000fc8000f8ec03f */
[----:B------:R-:W-:-:S03]  /*1220*/  UIADD3 UR5, UR4, -UR5, URZ ;  /* 0x8000000504057290 */ /* 0x000fc6000fffe03f */
[----:B------:R-:W-:Y:S01]  /*1230*/  ULDC UR4, c[0x0][0x28c] ;  /* 0x0000a30000047ab9 */ /* 0x000fe20000000800 */
[----:B------:R-:W-:Y:S01]  /*1240*/  ULEA UR5, UR5, UR6, 0xc ;  /* 0x0000000605057291 */ /* 0x000fe2000f8e603f */
[----:B------:R-:W-:-:S03]  /*1250*/  ISETP.LT.AND P0, PT, RZ, UR4, PT ;  /* 0x00000004ff007c0c */ /* 0x000fc6000bf01270 */
[----:B------:R-:W-:-:S04]  /*1260*/  UIADD3 UR5, UR5, 0x100, URZ ;  /* 0x0000010005057890 */ /* 0x000fc8000fffe03f */
[----:B------:R-:W-:-:S04]  /*1270*/  USHF.R.U32.HI UR5, URZ, 0x4, UR5 ;  /* 0x000000043f057899 */ /* 0x000fc80008011605 */
[----:B------:R-:W-:Y:S02]  /*1280*/  ULOP3.LUT UR41, UR5, 0x3fff, URZ, 0xc0, !UPT ;  /* 0x00003fff05297892 */ /* 0x000fe4000f8ec03f */
[----:B-1--45:R-:W-:Y:S10]  /*1290*/  @P0 BRA `(.L_x_17) ;  /* 0x0000000000400947 */ /* 0x032ff40003800000 */
[----:B------:R-:W-:Y:S01]  /*12a0*/  MOV R0, 0x0 ;  /* 0x0000000000007802 */ /* 0x000fe20000000f00 */
[----:B------:R-:W-:Y:S01]  /*12b0*/  ULDC.64 UR4, c[0x4][0x68] ;  /* 0x01001a0000047ab9 */ /* 0x000fe20000000a00 */
[----:B------:R-:W-:Y:S01]  /*12c0*/  ULDC.64 UR6, c[0x4][0x8] ;  /* 0x0100020000067ab9 */ /* 0x000fe20000000a00 */
[----:B01----:R-:W-:Y:S01]  /*12d0*/  IMAD.U32 R4, RZ, RZ, UR4 ;  /* 0x00000004ff047e24 */ /* 0x003fe2000f8e00ff */
[----:B------:R0:W1:Y:S01]  /*12e0*/  LDC.64 R14, c[0x4][R0] ;  /* 0x01000000000e7b82 */ /* 0x0000620000000a00 */
[----:B------:R-:W-:Y:S01]  /*12f0*/  IMAD.U32 R5, RZ, RZ, UR5 ;  /* 0x00000005ff057e24 */ /* 0x000fe2000f8e00ff */
[----:B------:R-:W-:Y:S01]  /*1300*/  ULDC.64 UR4, c[0x4][0x70] ;  /* 0x01001c0000047ab9 */ /* 0x000fe20000000a00 */
[----:B------:R-:W-:Y:S02]  /*1310*/  IMAD.U32 R10, RZ, RZ, UR6 ;  /* 0x00000006ff0a7e24 */ /* 0x000fe4000f8e00ff */
[----:B------:R-:W-:Y:S02]  /*1320*/  IMAD.U32 R6, RZ, RZ, UR4 ;  /* 0x00000004ff067e24 */ /* 0x000fe4000f8e00ff */
[----:B------:R-:W-:-:S02]  /*1330*/  IMAD.U32 R7, RZ, RZ, UR5 ;  /* 0x00000005ff077e24 */ /* 0x000fc4000f8e00ff */
[----:B------:R-:W-:Y:S02]  /*1340*/  IMAD.U32 R11, RZ, RZ, UR7 ;  /* 0x00000007ff0b7e24 */ /* 0x000fe4000f8e00ff */
[----:B------:R-:W-:Y:S02]  /*1350*/  IMAD.MOV.U32 R8, RZ, RZ, 0x1e1 ;  /* 0x000001e1ff087424 */ /* 0x000fe400078e00ff */
[----:B------:R-:W-:Y:S02]  /*1360*/  IMAD.MOV.U32 R12, RZ, RZ, 0x1 ;  /* 0x00000001ff0c7424 */ /* 0x000fe400078e00ff */
[----:B0-----:R-:W-:-:S07]  /*1370*/  IMAD.MOV.U32 R13, RZ, RZ, RZ ;  /* 0x000000ffff0d7224 */ /* 0x001fce00078e00ff */
[----:B------:R-:W-:-:S07]  /*1380*/  LEPC R20, `(.L_x_17) ;  /* 0x000000001014794e */ /* 0x000fce0000000000 */
[----:B-1---5:R-:W-:Y:S05]  /*1390*/  CALL.ABS.NOINC R14 ;  /* 0x000000000e007343 */ /* 0x022fea0003c00000 */
.L_x_17:
[----:B------:R-:W-:-:S13]  /*13a0*/  ISETP.NE.AND P0, PT, R164, 0x3, PT ;  /* 0x00000003a400780c */ /* 0x000fda0003f05270 */
[----:B------:R-:W-:Y:S05]  /*13b0*/  @!P0 BRA `(.L_x_18) ;  /* 0x0000000000048947 */ /* 0x000fea0003800000 */
[----:B------:R-:W-:Y:S01]  /*13c0*/  BPT.TRAP 0x1 ;  /* 0x000000040000795c */ /* 0x000fe20000300000 */
.L_x_18:
[----:B------:R-:W2:Y:S01]  /*13d0*/  S2UR UR5, SR_CgaCtaId ;  /* 0x00000000000579c3 */ /* 0x000ea20000008800 */
[----:B------:R-:W-:Y:S01]  /*13e0*/  UMOV UR4, 0x400 ;  /* 0x0000040000047882 */ /* 0x000fe20000000000 */
[----:B------:R-:W-:Y:S01]  /*13f0*/  IMAD.U32 R3, RZ, RZ, UR39 ;  /* 0x00000027ff037e24 */ /* 0x000fe2000f8e00ff */
[----:B------:R-:W-:-:S04]  /*1400*/  MOV R0, UR38 ;  /* 0x0000002600007c02 */ /* 0x000fc80008000f00 */
[----:B------:R-:W-:Y:S01]  /*1410*/  SHF.L.U32 R0, R0, 0x1f, RZ ;  /* 0x0000001f00007819 */ /* 0x000fe200000006ff */
[----:B--2---:R-:W-:-:S06]  /*1420*/  ULEA UR4, UR5, UR4, 0x18 ;  /* 0x0000000405047291 */ /* 0x004fcc000f8ec03f */
[----:B------:R-:W-:-:S04]  /*1430*/  IMAD.U32 R6, RZ, RZ, UR4 ;  /* 0x00000004ff067e24 */ /* 0x000fc8000f8e00ff */
[----:B------:R-:W-:-:S04]  /*1440*/  IMAD R3, R3, 0x8, R6 ;  /* 0x0000000803037824 */ /* 0x000fc800078e0206 */
[----:B------:R2:W3:Y:S01]  /*1450*/  SYNCS.PHASECHK.TRANS64.TRYWAIT P1, [R3+URZ], R0 ;  /* 0x00000000030075a7 */ /* 0x0004e2000802017f */
[----:B------:R-:W-:Y:S05]  /*1460*/  @!P0 BRA `(.L_x_19) ;  /* 0x0000000000048947 */ /* 0x000fea0003800000 */
[----:B------:R-:W-:Y:S01]  /*1470*/  BPT.TRAP 0x1 ;  /* 0x000000040000795c */ /* 0x000fe20000300000 */
.L_x_19:
[----:B---3--:R-:W-:Y:S05]  /*1480*/  @P1 BRA `(.L_x_20) ;  /* 0x0000000000081947 */ /* 0x008fea0003800000 */
[----:B------:R-:W3:Y:S02]  /*1490*/  SYNCS.PHASECHK.TRANS64.TRYWAIT P1, [R3+URZ], R0 ;  /* 0x00000000030075a7 */ /* 0x000ee4000802017f */
[----:B---3--:R-:W-:Y:S05]  /*14a0*/  @!P1 BRA `(.L_x_21) ;  /* 0x000000ac00309947 */ /* 0x008fea0003800000 */
.L_x_20:
[----:B------:R-:W-:-:S04]  /*14b0*/  UISETP.LT.AND UP0, UPT, UR40, 0x1, UPT ;  /* 0x000000012800788c */ /* 0x000fc8000bf01270 */
[----:B------:R-:W-:-:S06]  /*14c0*/  USEL UR4, UR40, 0x1, UP0 ;  /* 0x0000000128047887 */ /* 0x000fcc0008000000 */
[----:B--23--:R-:W-:Y:S01]  /*14d0*/  IMAD.U32 R0, RZ, RZ, UR4 ;  /* 0x00000004ff007e24 */ /* 0x00cfe2000f8e00ff */
[----:B------:R-:W-:Y:S05]  /*14e0*/  WARPSYNC.ALL ;  /* 0x0000000000007948 */ /* 0x000fea0003800000 */
[----:B------:R-:W-:-:S04]  /*14f0*/  IADD3 R0, -R0, UR40, RZ ;  /* 0x0000002800007c10 */ /* 0x000fc8000fffe1ff */
[----:B------:R-:W-:Y:S02]  /*1500*/  ISETP.GE.AND P1, PT, R0, 0x1, PT ;  /* 0x000000010000780c */ /* 0x000fe40003f26270 */
[----:B------:R-:W-:Y:S01]  /*1510*/  R2UR UR4, R6 ;  /* 0x00000000060472ca */ /* 0x000fe200000e0000 */
[----:B------:R-:W-:Y:S01]  /*1520*/  WARPGROUP.ARRIVE ;  /* 0x00000000000079c5 */ /* 0x000fe20000000000 */
[----:B------:R-:W-:Y:S01]  /*1530*/  UMOV UR9, 0x80000020 ;  /* 0x8000002000097882 */ /* 0x000fe20000000000 */
[----:B------:R-:W-:-:S10]  /*1540*/  UMOV UR11, 0x80000020 ;  /* 0x80000020000b7882 */ /* 0x000fd40000000000 */
[----:B------:R-:W-:-:S04]  /*1550*/  UIADD3 UR4, UR4, 0x10100, URZ ;  /* 0x0001010004047890 */ /* 0x000fc8000fffe03f */
[----:B------:R-:W-:-:S04]  /*1560*/  USHF.R.U32.HI UR4, URZ, 0x4, UR4 ;  /* 0x000000043f047899 */ /* 0x000fc80008011604 */
[----:B------:R-:W-:Y:S02]  /*1570*/  ULOP3.LUT UR5, UR4, 0x3fff, URZ, 0xc0, !UPT ;  /* 0x00003fff04057892 */ /* 0x000fe4000f8ec03f */
[----:B------:R-:W-:Y:S02]  /*1580*/  ULOP3.LUT UR4, UR41, 0x10000, URZ, 0xfc, !UPT ;  /* 0x0001000029047892 */ /* 0x000fe4000f8efc3f */
[----:B------:R-:W-:Y:S02]  /*1590*/  ULOP3.LUT UR5, UR5, 0x10000, URZ, 0xfc, !UPT ;  /* 0x0001000005057892 */ /* 0x000fe4000f8efc3f */
[----:B------:R-:W-:Y:S02]  /*15a0*/  ULEA UR6, UR39, UR4, 0xa ;  /* 0x0000000427067291 */ /* 0x000fe4000f8e503f */
[----:B------:R-:W-:-:S05]  /*15b0*/  ULEA UR7, UR39, UR5, 0x9 ;  /* 0x0000000527077291 */ /* 0x000fca000f8e483f */
[----:B------:R-:W-:Y:S02]  /*15c0*/  UMOV UR8, UR6 ;  /* 0x0000000600087c82 */ /* 0x000fe40008000000 */
[----:B------:R-:W-:Y:S02]  /*15d0*/  UMOV UR10, UR7 ;  /* 0x00000007000a7c82 */ /* 0x000fe40008000000 */
[----:B------:R-:W-:Y:S01]  /*15e0*/  HGMMA.64x128x16.F32.BF16 R88, gdesc[UR8], RZ, !UPT, gsb0 ;  /* 0x01e00000085879f0 */ /* 0x000fe2000c0018ff */
[----:B------:R-:W-:Y:S01]  /*15f0*/  UIADD3 UR8, UR6, 0x200, URZ ;  /* 0x0000020006087890 */ /* 0x000fe2000fffe03f */
[----:B------:R-:W-:Y:S01]  /*1600*/  UMOV UR9, 0x80000020 ;  /* 0x8000002000097882 */ /* 0x000fe20000000000 */
[----:B------:R-:W-:Y:S02]  /*1610*/  WARPGROUP.DEPBAR.LE gsb0, 0x0 ;  /* 0x00008000000079c5 */ /* 0x000fe40000010000 */
[----:B------:R-:W-:-:S07]  /*1620*/  WARPGROUP.ARRIVE ;  /* 0x00000000000079c5 */ /* 0x000fce0000000000 */
[----:B------:R-:W-:Y:S01]  /*1630*/  HGMMA.64x128x16.F32.BF16 R24, gdesc[UR8], RZ, !UPT, gsb0 ;  /* 0x01e00000081879f0 */ /* 0x000fe2000c0018ff */
[----:B------:R-:W-:Y:S02]  /*1640*/  UIADD3 UR8, UR6, 0x2, URZ ;  /* 0x0000000206087890 */ /* 0x000fe4000fffe03f */
[----:B------:R-:W-:Y:S01]  /*1650*/  UIADD3 UR10, UR7, 0x2, URZ ;  /* 0x00000002070a7890 */ /* 0x000fe2000fffe03f */
[----:B------:R-:W-:Y:S01]  /*1660*/  UMOV UR9, 0x80000020 ;  /* 0x8000002000097882 */ /* 0x000fe20000000000 */
[----:B------:R-:W-:Y:S01]  /*1670*/  UMOV UR11, 0x80000020 ;  /* 0x80000020000b7882 */ /* 0x000fe20000000000 */
[----:B------:R-:W-:Y:S02]  /*1680*/  WARPGROUP.DEPBAR.LE gsb0, 0x0 ;  /* 0x00008000000079c5 */ /* 0x000fe40000010000 */
[----:B------:R-:W-:-:S06]  /*1690*/  WARPGROUP.ARRIVE ;  /* 0x00000000000079c5 */ /* 0x000fcc0000000000 */
[----:B------:R-:W-:Y:S01]  /*16a0*/  HGMMA.64x128x16.F32.BF16 R88, gdesc[UR8], R88, gsb0 ;  /* 0x01e00000085879f0 */ /* 0x000fe20008001858 */
[----:B------:R-:W-:Y:S01]  /*16b0*/  UIADD3 UR8, UR6, 0x202, URZ ;  /* 0x0000020206087890 */ /* 0x000fe2000fffe03f */
[----:B------:R-:W-:Y:S01]  /*16c0*/  UMOV UR9, 0x80000020 ;  /* 0x8000002000097882 */ /* 0x000fe20000000000 */
[----:B------:R-:W-:Y:S02]  /*16d0*/  WARPGROUP.DEPBAR.LE gsb0, 0x0 ;  /* 0x00008000000079c5 */ /* 0x000fe40000010000 */
[----:B------:R-:W-:-:S07]  /*16e0*/  WARPGROUP.ARRIVE ;  /* 0x00000000000079c5 */ /* 0x000fce0000000000 */
[----:B------:R-:W-:Y:S03]  /*16f0*/  HGMMA.64x128x16.F32.BF16 R24, gdesc[UR8], R24, gsb0 ;  /* 0x01e00000081879f0 */ /* 0x000fe60008001818 */
[----:B------:R-:W-:Y:S02]  /*1700*/  WARPGROUP.DEPBAR.LE gsb0, 0x0 ;  /* 0x00008000000079c5 */ /* 0x000fe40000010000 */
[----:B------:R-:W-:Y:S05]  /*1710*/  @!P1 BRA `(.L_x_22) ;  /* 0x0000000400149947 */ /* 0x000fea0003800000 */
[----:B------:R-:W-:Y:S02]  /*1720*/  UIADD3 UR6, UR39, 0x1, URZ ;  /* 0x0000000127067890 */ /* 0x000fe4000fffe03f */
[----:B------:R-:W-:Y:S02]  /*1730*/  IMAD.U32 R3, RZ, RZ, UR39 ;  /* 0x00000027ff037e24 */ /* 0x000fe4000f8e00ff */
[----:B------:R-:W-:-:S04]  /*1740*/  UISETP.NE.AND UP0, UPT, UR6, 0x4, UPT ;  /* 0x000000040600788c */ /* 0x000fc8000bf05270 */
[----:B------:R-:W-:Y:S02]  /*1750*/  USEL UR7, URZ, 0x1, UP0 ;  /* 0x000000013f077887 */ /* 0x000fe40008000000 */
[----:B------:R-:W-:Y:S02]  /*1760*/  USEL UR6, UR6, URZ, UP0 ;  /* 0x0000003f06067287 */ /* 0x000fe40008000000 */
[----:B------:R-:W-:-:S06]  /*1770*/  ULOP3.LUT UR7, UR38, UR7, URZ, 0x3c, !UPT ;  /* 0x0000000726077292 */ /* 0x000fcc000f8e3c3f */
[----:B------:R-:W-:-:S07]  /*1780*/  IMAD.U32 R7, RZ, RZ, UR7 ;  /* 0x00000007ff077e24 */ /* 0x000fce000f8e00ff */
.L_x_29:
[----:B------:R-:W-:Y:S05]  /*1790*/  @!P0 BRA `(.L_x_23) ;  /* 0x0000000000048947 */ /* 0x000fea0003800000 */
[----:B------:R-:W-:Y:S01]  /*17a0*/  BPT.TRAP 0x1 ;  /* 0x000000040000795c */ /* 0x000fe20000300000 */
.L_x_23:
[----:B------:R-:W2:Y:S01]  /*17b0*/  S2UR UR8, SR_CgaCtaId ;  /* 0x00000000000879c3 */ /* 0x000ea20000008800 */
[----:B------:R-:W-:Y:S01]  /*17c0*/  UMOV UR7, 0x400 ;  /* 0x0000040000077882 */ /* 0x000fe20000000000 */
[----:B01----:R-:W-:Y:S01]  /*17d0*/  IMAD.U32 R5, RZ, RZ, UR6 ;  /* 0x00000006ff057e24 */ /* 0x003fe2000f8e00ff */
[----:B------:R-:W-:Y:S01]  /*17e0*/  SHF.L.U32 R4, R7, 0x1f, RZ ;  /* 0x0000001f07047819 */ /* 0x000fe200000006ff */
[----:B--2---:R-:W-:-:S06]  /*17f0*/  ULEA UR7, UR8, UR7, 0x18 ;  /* 0x0000000708077291 */ /* 0x004fcc000f8ec03f */
[----:B------:R-:W-:-:S04]  /*1800*/  IMAD.U32 R6, RZ, RZ, UR7 ;  /* 0x00000007ff067e24 */ /* 0x000fc8000f8e00ff */
[----:B------:R-:W-:-:S04]  /*1810*/  IMAD R5, R5, 0x8, R6 ;  /* 0x0000000805057824 */ /* 0x000fc800078e0206 */
[----:B------:R0:W1:Y:S01]  /*1820*/  SYNCS.PHASECHK.TRANS64.TRYWAIT P1, [R5+URZ], R4 ;  /* 0x00000004050075a7 */ /* 0x000062000802017f */
[----:B------:R-:W-:Y:S05]  /*1830*/  @!P0 BRA `(.L_x_24) ;  /* 0x0000000000048947 */ /* 0x000fea0003800000 */
[----:B------:R-:W-:Y:S01]  /*1840*/  BPT.TRAP 0x1 ;  /* 0x000000040000795c */ /* 0x000fe20000300000 */
.L_x_24:
[----:B-1----:R-:W-:Y:S05]  /*1850*/  @P1 BRA `(.L_x_25) ;  /* 0x0000000000081947 */ /* 0x002fea0003800000 */
[----:B------:R-:W1:Y:S02]  /*1860*/  SYNCS.PHASECHK.TRANS64.TRYWAIT P1, [R5+URZ], R4 ;  /* 0x00000004050075a7 */ /* 0x000e64000802017f */
[----:B-1----:R-:W-:Y:S05]  /*1870*/  @!P1 BRA `(.L_x_26) ;  /* 0x000000a800509947 */ /* 0x002fea0003800000 */
.L_x_25:
[----:B------:R-:W-:Y:S01]  /*1880*/  ULEA UR7, UR6, UR4, 0xa ;  /* 0x0000000406077291 */ /* 0x000fe2000f8e503f */
[----:B------:R-:W-:Y:S01]  /*1890*/  WARPGROUP.ARRIVE ;  /* 0x00000000000079c5 */ /* 0x000fe20000000000 */
[----:B------:R-:W-:Y:S01]  /*18a0*/  ULEA UR12, UR6, UR5, 0x9 ;  /* 0x00000005060c7291 */ /* 0x000fe2000f8e483f */
[----:B------:R-:W-:Y:S01]  /*18b0*/  UMOV UR9, 0x80000020 ;  /* 0x8000002000097882 */ /* 0x000fe20000000000 */
[----:B------:R-:W-:-:S03]  /*18c0*/  UMOV UR11, 0x80000020 ;  /* 0x80000020000b7882 */ /* 0x000fc60000000000 */
[----:B------:R-:W-:Y:S02]  /*18d0*/  UMOV UR8, UR7 ;  /* 0x0000000700087c82 */ /* 0x000fe40008000000 */
[----:B------:R-:W-:Y:S02]  /*18e0*/  UMOV UR10, UR12 ;  /* 0x0000000c000a7c82 */ /* 0x000fe40008000000 */
[----:B------:R-:W-:Y:S01]  /*18f0*/  HGMMA.64x128x16.F32.BF16 R88, gdesc[UR8], R88, gsb0 ;  /* 0x01e00000085879f0 */ /* 0x000fe20008001858 */
[----:B------:R-:W-:Y:S01]  /*1900*/  UIADD3 UR8, UR7, 0x200, URZ ;  /* 0x0000020007087890 */ /* 0x000fe2000fffe03f */
[----:B------:R-:W-:Y:S01]  /*1910*/  UMOV UR9, 0x80000020 ;  /* 0x8000002000097882 */ /* 0x000fe20000000000 */
[----:B------:R-:W-:Y:S02]  /*1920*/  WARPGROUP.DEPBAR.LE gsb0, 0x0 ;  /* 0x00008000000079c5 */ /* 0x000fe40000010000 */
[----:B------:R-:W-:-:S07]  /*1930*/  WARPGROUP.ARRIVE ;  /* 0x00000000000079c5 */ /* 0x000fce0000000000 */
[----:B------:R-:W-:Y:S01]  /*1940*/  HGMMA.64x128x16.F32.BF16 R24, gdesc[UR8], R24, gsb0 ;  /* 0x01e00000081879f0 */ /* 0x000fe20008001818 */
        /* <DEDUP_REMOVED lines=14> */
[----:B------:R-:W-:Y:S01]  /*1a30*/  BPT.TRAP 0x1 ;  /* 0x000000040000795c */ /* 0x000fe20000300000 */
.L_x_27:
[----:B------:R-:W-:-:S13]  /*1a40*/  ISETP.NE.AND P1, PT, R156, RZ, PT ;  /* 0x000000ff9c00720c */ /* 0x000fda0003f25270 */
[----:B01----:R-:W-:-:S04]  /*1a50*/  @P1 IMAD R4, R3, 0x8, R6 ;  /* 0x0000000803041824 */ /* 0x003fc800078e0206 */
[----:B------:R-:W-:-:S05]  /*1a60*/  @P1 VIADD R5, R4, 0x20 ;  /* 0x0000002004051836 */ /* 0x000fca0000000000 */
[----:B------:R-:W-:-:S04]  /*1a70*/  @P1 PRMT R5, R22, 0x654, R5 ;  /* 0x0000065416051816 */ /* 0x000fc80000000005 */
[----:B------:R0:W-:Y:S01]  /*1a80*/  @P1 SYNCS.ARRIVE.TRANS64.RED.A1T0 RZ, [R5+URZ], RZ ;  /* 0x000000ff05ff19a7 */ /* 0x0001e2000810043f */
[----:B------:R-:W-:-:S13]  /*1a90*/  ISETP.GT.U32.AND P1, PT, R19, 0x1, PT ;  /* 0x000000011300780c */ /* 0x000fda0003f24070 */
[----:B0-----:R-:W-:Y:S05]  /*1aa0*/  @P1 BRA `(.L_x_28) ;  /* 0x0000000000041947 */ /* 0x001fea0003800000 */
[----:B------:R-:W-:Y:S01]  /*1ab0*/  BPT.TRAP 0x1 ;  /* 0x000000040000795c */ /* 0x000fe20000300000 */
.L_x_28:
[----:B------:R-:W-:Y:S01]  /*1ac0*/  UIADD3 UR6, UR6, 0x1, URZ ;  /* 0x0000000106067890 */ /* 0x000fe2000fffe03f */
[C---:B------:R-:W-:Y:S01]  /*1ad0*/  ISETP.GT.AND P2, PT, R0.reuse, 0x1, PT ;  /* 0x000000010000780c */ /* 0x040fe20003f44270 */
[----:B------:R-:W-:Y:S01]  /*1ae0*/  VIADD R3, R3, 0x1 ;  /* 0x0000000103037836 */ /* 0x000fe20000000000 */
[----:B------:R-:W-:Y:S01]  /*1af0*/  IADD3 R0, R0, -0x1, RZ ;  /* 0xffffffff00007810 */ /* 0x000fe20007ffe0ff */
[----:B------:R-:W-:-:S03]  /*1b00*/  UISETP.NE.AND UP0, UPT, UR6, 0x4, UPT ;  /* 0x000000040600788c */ /* 0x000fc6000bf05270 */
[C---:B------:R-:W-:Y:S01]  /*1b10*/  ISETP.NE.AND P1, PT, R3.reuse, 0x4, PT ;  /* 0x000000040300780c */ /* 0x040fe20003f25270 */
[----:B------:R-:W-:Y:S02]  /*1b20*/  USEL UR7, URZ, 0x1, UP0 ;  /* 0x000000013f077887 */ /* 0x000fe40008000000 */
[----:B------:R-:W-:Y:S01]  /*1b30*/  USEL UR6, UR6, URZ, UP0 ;  /* 0x0000003f06067287 */ /* 0x000fe20008000000 */
[----:B------:R-:W-:-:S03]  /*1b40*/  SEL R3, R3, RZ, P1 ;  /* 0x000000ff03037207 */ /* 0x000fc60000800000 */
[----:B------:R-:W-:Y:S01]  /*1b50*/  LOP3.LUT R7, R7, UR7, RZ, 0x3c, !PT ;  /* 0x0000000707077c12 */ /* 0x000fe2000f8e3cff */
[----:B------:R-:W-:Y:S07]  /*1b60*/  @P2 BRA `(.L_x_29) ;  /* 0xfffffffc00082947 */ /* 0x000fee000383ffff */
.L_x_22:
[----:B------:R-:W2:Y:S02]  /*1b70*/  LDC R0, c[0x0][0x28c] ;  /* 0x0000a300ff007b82 */ /* 0x000ea40000000800 */
[----:B--2---:R-:W-:-:S13]  /*1b80*/  ISETP.GE.AND P1, PT, R0, 0x1, PT ;  /* 0x000000010000780c */ /* 0x004fda0003f26270 */
[----:B------:R-:W-:Y:S05]  /*1b90*/  @!P1 BRA `(.L_x_30) ;  /* 0x0000000000409947 */ /* 0x000fea0003800000 */
[----:B------:R-:W-:Y:S05]  /*1ba0*/  @!P0 BRA `(.L_x_31) ;  /* 0x0000000000048947 */ /* 0x000fea0003800000 */
[----:B------:R-:W-:Y:S01]  /*1bb0*/  BPT.TRAP 0x1 ;  /* 0x000000040000795c */ /* 0x000fe20000300000 */
.L_x_31:
[----:B------:R-:W-:Y:S01]  /*1bc0*/  ISETP.NE.AND P0, PT, R156, RZ, PT ;  /* 0x000000ff9c00720c */ /* 0x000fe20003f05270 */
[----:B------:R-:W-:-:S12]  /*1bd0*/  UISETP.LT.AND UP1, UPT, UR40, 0x1, UPT ;  /* 0x000000012800788c */ /* 0x000fd8000bf21270 */
[----:B------:R-:W-:-:S05]  /*1be0*/  VOTEU.ANY UP0, P0 ;  /* 0x00000000003f7886 */ /* 0x000fca0000000100 */
[----:B------:R-:W-:-:S04]  /*1bf0*/  @UP0 USEL UR4, UR40, 0x1, UP1 ;  /* 0x0000000128040887 */ /* 0x000fc80008800000 */
[----:B------:R-:W-:-:S06]  /*1c00*/  @UP0 UIADD3 UR4, UR39, UR40, -UR4 ;  /* 0x0000002827040290 */ /* 0x000fcc000fffe804 */
[----:B------:R-:W-:-:S04]  /*1c10*/  IMAD.U32 R0, RZ, RZ, UR4 ;  /* 0x00000004ff007e24 */ /* 0x000fc8000f8e00ff */
[----:B------:R-:W-:-:S05]  /*1c20*/  @P0 IMAD.SHL.U32 R0, R0, 0x8, RZ ;  /* 0x0000000800000824 */ /* 0x000fca00078e00ff */
[----:B------:R-:W-:-:S04]  /*1c30*/  @P0 LOP3.LUT R0, R0, 0x18, RZ, 0xc0, !PT ;  /* 0x0000001800000812 */ /* 0x000fc800078ec0ff */
[----:B------:R-:W-:-:S04]  /*1c40*/  @P0 IADD3 R3, R6, 0x20, R0 ;  /* 0x0000002006030810 */ /* 0x000fc80007ffe000 */
[----:B------:R-:W-:-:S04]  /*1c50*/  @P0 PRMT R3, R22, 0x654, R3 ;  /* 0x0000065416030816 */ /* 0x000fc80000000003 */
[----:B------:R2:W-:Y:S01]  /*1c60*/  @P0 SYNCS.ARRIVE.TRANS64.RED.A1T0 RZ, [R3+URZ], RZ ;  /* 0x000000ff03ff09a7 */ /* 0x0005e2000810043f */
[----:B------:R-:W-:-:S13]  /*1c70*/  ISETP.GT.U32.AND P0, PT, R19, 0x1, PT ;  /* 0x000000011300780c */ /* 0x000fda0003f04070 */
[----:B--2---:R-:W-:Y:S05]  /*1c80*/  @P0 BRA `(.L_x_30) ;  /* 0x0000000000040947 */ /* 0x004fea0003800000 */
[----:B------:R-:W-:Y:S01]  /*1c90*/  BPT.TRAP 0x1 ;  /* 0x000000040000795c */ /* 0x000fe20000300000 */
.L_x_30:
[----:B------:R-:W2:Y:S01]  /*1ca0*/  LDC R6, c[0x0][0x288] ;  /* 0x0000a200ff067b82 */ /* 0x000ea20000000800 */
[--C-:B------:R-:W-:Y:S01]  /*1cb0*/  SHF.R.U32.HI R0, RZ, 0x2, R18.reuse ;  /* 0x00000002ff007819 */ /* 0x100fe20000011612 */
[----:B------:R-:W-:Y:S01]  /*1cc0*/  UIADD3 UR39, UR40, UR39, URZ ;  /* 0x0000002728277290 */ /* 0x000fe2000fffe03f */
[----:B01----:R-:W-:Y:S01]  /*1cd0*/  SHF.R.U32.HI R5, RZ, 0x7, R18 ;  /* 0x00000007ff057819 */ /* 0x003fe20000011612 */
[----:B------:R-:W-:Y:S01]  /*1ce0*/  IMAD.SHL.U32 R11, R153, 0x80, RZ ;  /* 0x00000080990b7824 */ /* 0x000fe200078e00ff */
[----:B------:R-:W-:Y:S01]  /*1cf0*/  LOP3.LUT R3, R0, 0x7, RZ, 0xc0, !PT ;  /* 0x0000000700037812 */ /* 0x000fe200078ec0ff */
[----:B------:R-:W-:Y:S01]  /*1d00*/  USHF.R.U32.HI UR4, URZ, 0x2, UR39 ;  /* 0x000000023f047899 */ /* 0x000fe20008011627 */
[----:B------:R-:W-:Y:S01]  /*1d10*/  LOP3.LUT R4, R18, 0x60, RZ, 0xc0, !PT ;  /* 0x0000006012047812 */ /* 0x000fe200078ec0ff */
[----:B------:R-:W-:Y:S01]  /*1d20*/  ULDC UR8, c[0x0][0x284] ;  /* 0x0000a10000087ab9 */ /* 0x000fe20000000800 */
[----:B------:R-:W-:Y:S01]  /*1d30*/  LOP3.LUT R0, R5, 0x1, RZ, 0xc0, !PT ;  /* 0x0000000105007812 */ /* 0x000fe200078ec0ff */
[----:B------:R-:W-:Y:S01]  /*1d40*/  ULOP3.LUT UR4, UR4, 0x1, URZ, 0xc0, !UPT ;  /* 0x0000000104047892 */ /* 0x000fe2000f8ec03f */
[----:B------:R-:W-:Y:S01]  /*1d50*/  SHF.R.U32.HI R8, RZ, 0x1, R4 ;  /* 0x00000001ff087819 */ /* 0x000fe20000011604 */
[----:B------:R-:W-:Y:S01]  /*1d60*/  UISETP.GT.U32.AND UP1, UPT, UR39, 0x3, UPT ;  /* 0x000000032700788c */ /* 0x000fe2000bf24070 */
[----:B------:R-:W-:Y:S01]  /*1d70*/  SHF.R.S32.HI R15, RZ, 0x1f, R23 ;  /* 0x0000001fff0f7819 */ /* 0x000fe20000011417 */
[----:B------:R-:W-:Y:S01]  /*1d80*/  IMAD.SHL.U32 R4, R0, 0x40, RZ ;  /* 0x0000004000047824 */ /* 0x000fe200078e00ff */
[----:B------:R-:W-:Y:S01]  /*1d90*/  IADD3 R5, RZ, -R8, -R3 ;  /* 0x80000008ff057210 */ /* 0x000fe20007ffe803 */
[----:B------:R-:W-:Y:S01]  /*1da0*/  UISETP.NE.U32.AND UP0, UPT, UR4, 0x1, UPT ;  /* 0x000000010400788c */ /* 0x000fe2000bf05070 */
[----:B------:R-:W-:-:S02]  /*1db0*/  ULDC.64 UR6, c[0x0][0x5d0] ;  /* 0x0001740000067ab9 */ /* 0x000fc40000000a00 */
[----:B------:R-:W-:Y:S01]  /*1dc0*/  LOP3.LUT R165, R4, 0x40, R3, 0xe2, !PT ;  /* 0x0000004004a57812 */ /* 0x000fe200078ee203 */
[----:B------:R-:W-:Y:S01]  /*1dd0*/  IMAD R157, R0, -0x40, R5 ;  /* 0xffffffc0009d7824 */ /* 0x000fe200078e0205 */
[----:B------:R-:W-:Y:S01]  /*1de0*/  LOP3.LUT R3, R18, 0x3, RZ, 0xc0, !PT ;  /* 0x0000000312037812 */ /* 0x000fe200078ec0ff */
[----:B------:R-:W-:Y:S01]  /*1df0*/  IMAD.SHL.U32 R0, R152, 0x100, RZ ;  /* 0x0000010098007824 */ /* 0x000fe200078e00ff */
[----:B------:R-:W-:Y:S01]  /*1e00*/  UISETP.LT.U32.AND UP1, UPT, UR40, 0x4, UP1 ;  /* 0x000000042800788c */ /* 0x000fe20008f21070 */
[----:B--2---:R-:W-:Y:S01]  /*1e10*/  ISETP.GE.AND P0, PT, R11, R6, PT ;  /* 0x000000060b00720c */ /* 0x004fe20003f06270 */
[----:B------:R-:W-:Y:S01]  /*1e20*/  UISETP.GT.U32.AND UP0, UPT, UR40, 0x3, !UP0 ;  /* 0x000000032800788c */ /* 0x000fe2000c704070 */
[----:B------:R-:W-:Y:S01]  /*1e30*/  IMAD R10, R3, -0x2, R6 ;  /* 0xfffffffe030a7824 */ /* 0x000fe200078e0206 */
[----:B------:R-:W-:Y:S01]  /*1e40*/  USEL UR5, URZ, 0x1, !UP1 ;  /* 0x000000013f057887 */ /* 0x000fe2000c800000 */
[----:B------:R-:W-:Y:S01]  /*1e50*/  IMAD.SHL.U32 R6, R18, 0x2, RZ ;  /* 0x0000000212067824 */ /* 0x000fe200078e00ff */
[----:B------:R-:W-:Y:S01]  /*1e60*/  ISETP.GE.OR P0, PT, R0, UR8, P0 ;  /* 0x0000000800007c0c */ /* 0x000fe20008706670 */
[----:B------:R-:W-:Y:S01]  /*1e70*/  IMAD R4, R15, UR6, RZ ;  /* 0x000000060f047c24 */ /* 0x000fe2000f8e02ff */
[----:B------:R-:W-:Y:S01]  /*1e80*/  USEL UR4, URZ, 0x1, !UP0 ;  /* 0x000000013f047887 */ /* 0x000fe2000c000000 */
[----:B------:R-:W-:Y:S01]  /*1e90*/  IMAD.WIDE R152, R152, 0x100, RZ ;  /* 0x0000010098987825 */ /* 0x000fe200078e02ff */
[----:B------:R-:W-:Y:S01]  /*1ea0*/  LOP3.LUT R6, R11, 0x6, R6, 0xf8, !PT ;  /* 0x000000060b067812 */ /* 0x000fe200078ef806 */
[----:B------:R-:W-:Y:S01]  /*1eb0*/  ULOP3.LUT UR39, UR39, 0x3, URZ, 0xc0, !UPT ;  /* 0x0000000327277892 */ /* 0x000fe2000f8ec03f */
[----:B------:R-:W-:Y:S01]  /*1ec0*/  IADD3 R157, -R0, UR8, R157 ;  /* 0x00000008009d7c10 */ /* 0x000fe2000fffe19d */
[----:B------:R-:W-:Y:S01]  /*1ed0*/  IMAD R9, R23, UR7, R4 ;  /* 0x0000000717097c24 */ /* 0x000fe2000f8e0204 */
[----:B------:R-:W-:Y:S01]  /*1ee0*/  SHF.R.S32.HI R7, RZ, 0x1f, R6 ;  /* 0x0000001fff077819 */ /* 0x000fe20000011406 */
[----:B------:R-:W-:Y:S01]  /*1ef0*/  ULOP3.LUT UR38, UR4, UR38, UR5, 0x96, !UPT ;  /* 0x0000002604267292 */ /* 0x000fe2000f8e9605 */
[----:B------:R-:W-:Y:S01]  /*1f00*/  LOP3.LUT R165, R152, R165, R8, 0xfe, !PT ;  /* 0x000000a598a57212 */ /* 0x000fe200078efe08 */
[----:B------:R-:W-:-:S02]  /*1f10*/  IMAD.IADD R0, R10, 0x1, -R11 ;  /* 0x000000010a007824 */ /* 0x000fc400078e0a0b */
[----:B------:R-:W-:-:S04]  /*1f20*/  IMAD.WIDE.U32 R4, R23, UR6, R6 ;  /* 0x0000000617047c25 */ /* 0x000fc8000f8e0006 */
[----:B------:R-:W-:Y:S02]  /*1f30*/  IMAD.IADD R9, R5, 0x1, R9 ;  /* 0x0000000105097824 */ /* 0x000fe400078e0209 */
[----:B------:R-:W-:Y:S02]  /*1f40*/  IMAD.MOV.U32 R3, RZ, RZ, -0x1 ;  /* 0xffffffffff037424 */ /* 0x000fe400078e00ff */
[----:B------:R-:W-:Y:S01]  /*1f50*/  IMAD.MOV.U32 R8, RZ, RZ, R4 ;  /* 0x000000ffff087224 */ /* 0x000fe200078e0004 */
[----:B------:R-:W-:Y:S06]  /*1f60*/  @P0 BRA `(.L_x_32) ;  /* 0x0000008400700947 */ /* 0x000fec0003800000 */
[----:B------:R-:W0:Y:S01]  /*1f70*/  LDC.64 R4, c[0x0][0x5c8] ;  /* 0x00017200ff047b82 */ /* 0x000e220000000a00 */
[----:B-----5:R-:W-:Y:S01]  /*1f80*/  FSETP.NEU.AND P1, PT, R155, RZ, PT ;  /* 0x000000ff9b00720b */ /* 0x020fe20003f2d000 */
[----:B------:R-:W-:Y:S01]  /*1f90*/  BSSY B0, `(.L_x_32) ;  /* 0x0000859000007945 */ /* 0x000fe20003800000 */
[----:B------:R-:W-:-:S04]  /*1fa0*/  ISETP.GT.AND P2, PT, R157, RZ, PT ;  /* 0x000000ff9d00720c */ /* 0x000fc80003f44270 */
[----:B------:R-:W-:Y:S01]  /*1fb0*/  ISETP.GT.AND P0, PT, R0, RZ, P2 ;  /* 0x000000ff0000720c */ /* 0x000fe20001704270 */
[-C--:B0-----:R-:W-:Y:S02]  /*1fc0*/  IMAD R10, R153, R4.reuse, RZ ;  /* 0x00000004990a7224 */ /* 0x081fe400078e02ff */
[----:B------:R-:W-:-:S04]  /*1fd0*/  IMAD.WIDE.U32 R166, R165, R4, R8 ;  /* 0x00000004a5a67225 */ /* 0x000fc800078e0008 */
[----:B------:R-:W-:-:S04]  /*1fe0*/  IMAD R9, R165, R5, R10 ;  /* 0x00000005a5097224 */ /* 0x000fc800078e020a */
[----:B------:R-:W-:Y:S01]  /*1ff0*/  IMAD.IADD R171, R167, 0x1, R9 ;  /* 0x00000001a7ab7824 */ /* 0x000fe200078e0209 */
[----:B------:R-:W-:Y:S06]  /*2000*/  @!P1 BRA `(.L_x_33) ;  /* 0x0000006000209947 */ /* 0x000fec0003800000 */
[----:B------:R-:W0:Y:S01]  /*2010*/  LDC.64 R10, c[0x0][0x5b8] ;  /* 0x00016e00ff0a7b82 */ /* 0x000e220000000a00 */
[----:B------:R-:W-:-:S07]  /*2020*/  ULDC.64 UR4, c[0x0][0x5c0] ;  /* 0x0001700000047ab9 */ /* 0x000fce0000000a00 */
[----:B------:R-:W1:Y:S08]  /*2030*/  LDC.64 R12, c[0x0][0x5b0] ;  /* 0x00016c00ff0c7b82 */ /* 0x000e700000000a00 */
[----:B------:R-:W2:Y:S01]  /*2040*/  LDC.64 R8, c[0x0][0x5a8] ;  /* 0x00016a00ff087b82 */ /* 0x000ea20000000a00 */
[----:B0-----:R-:W-:-:S04]  /*2050*/  IMAD R14, R15, R10, RZ ;  /* 0x0000000a0f0e7224 */ /* 0x001fc800078e02ff */
[C---:B------:R-:W-:Y:S02]  /*2060*/  IMAD R11, R23.reuse, R11, R14 ;  /* 0x0000000b170b7224 */ /* 0x040fe400078e020e */
[----:B------:R-:W-:-:S04]  /*2070*/  IMAD.WIDE.U32 R14, R23, R10, R6 ;  /* 0x0000000a170e7225 */ /* 0x000fc800078e0006 */
[----:B-1----:R-:W-:Y:S01]  /*2080*/  IMAD R20, R153, R12, RZ ;  /* 0x0000000c99147224 */ /* 0x002fe200078e02ff */
[----:B------:R-:W-:-:S03]  /*2090*/  IADD3 R21, R15, R11, RZ ;  /* 0x0000000b0f157210 */ /* 0x000fc60007ffe0ff */
[----:B------:R-:W-:Y:S02]  /*20a0*/  IMAD R169, R165, R13, R20 ;  /* 0x0000000da5a97224 */ /* 0x000fe400078e0214 */
[----:B------:R-:W-:-:S04]  /*20b0*/  IMAD.MOV.U32 R20, RZ, RZ, R14 ;  /* 0x000000ffff147224 */ /* 0x000fc800078e000e */
[----:B------:R-:W-:-:S04]  /*20c0*/  IMAD.WIDE.U32 R158, R165, R12, R20 ;  /* 0x0000000ca59e7225 */ /* 0x000fc800078e0014 */
[----:B------:R-:W-:Y:S01]  /*20d0*/  IMAD.IADD R159, R159, 0x1, R169 ;  /* 0x000000019f9f7824 */ /* 0x000fe200078e02a9 */
[----:B--2---:R-:W-:-:S04]  /*20e0*/  LEA R160, P1, R158, R8, 0x1 ;  /* 0x000000089ea07211 */ /* 0x004fc800078208ff */
[----:B------:R-:W-:-:S05]  /*20f0*/  LEA.HI.X R161, R158, R9, R159, 0x1, P1 ;  /* 0x000000099ea17211 */ /* 0x000fca00008f0c9f */
[----:B------:R-:W2:Y:S01]  /*2100*/  @P0 LDG.E.LTC128B.U16 R167, desc[UR36][R160.64] ;  /* 0x00000024a0a70981 */ /* 0x000ea2000c1e1520 */
[----:B------:R-:W-:Y:S01]  /*2110*/  IMAD.WIDE.U32 R162, R165, R12, R6 ;  /* 0x0000000ca5a27225 */ /* 0x000fe200078e0006 */
[----:B------:R-:W-:Y:S01]  /*2120*/  ISETP.GT.AND P3, PT, R0, 0x1, P2 ;  /* 0x000000010000780c */ /* 0x000fe20001764270 */
[----:B------:R-:W-:Y:S02]  /*2130*/  BSSY B1, `(.L_x_34) ;  /* 0x0000013000017945 */ /* 0x000fe40003800000 */
[----:B------:R-:W-:Y:S02]  /*2140*/  IMAD.IADD R163, R169, 0x1, R163 ;  /* 0x00000001a9a37824 */ /* 0x000fe400078e02a3 */
[----:B------:R-:W-:-:S04]  /*2150*/  IMAD.WIDE.U32 R162, R23, R10, R162 ;  /* 0x0000000a17a27225 */ /* 0x000fc800078e00a2 */
[----:B--2---:R-:W-:-:S04]  /*2160*/  IMAD.U32 R158, R167, 0x10000, RZ ;  /* 0x00010000a79e7824 */ /* 0x004fc800078e00ff */
[----:B------:R-:W-:Y:S01]  /*2170*/  FMUL R159, R158, R155 ;  /* 0x0000009b9e9f7220 */ /* 0x000fe20000400000 */
[----:B------:R-:W-:-:S03]  /*2180*/  LEA R158, P1, R166, UR4, 0x1 ;  /* 0x00000004a69e7c11 */ /* 0x000fc6000f8208ff */
[----:B------:R-:W-:Y:S01]  /*2190*/  FFMA R159, R88, R154, R159 ;  /* 0x0000009a589f7223 */ /* 0x000fe2000000009f */
[----:B------:R-:W-:-:S04]  /*21a0*/  IMAD.IADD R88, R11, 0x1, R163 ;  /* 0x000000010b587824 */ /* 0x000fc800078e02a3 */
[----:B------:R-:W-:Y:S02]  /*21b0*/  F2FP.BF16.F32.PACK_AB R161, RZ, R159 ;  /* 0x0000009fffa1723e */ /* 0x000fe400000010ff */
[----:B------:R-:W-:Y:S02]  /*21c0*/  LEA.HI.X R159, R166, UR5, R171, 0x1, P1 ;  /* 0x00000005a69f7c11 */ /* 0x000fe400088f0cab */
[----:B------:R-:W-:Y:S02]  /*21d0*/  PRMT R163, R161, 0x7610, R163 ;  /* 0x00007610a1a37816 */ /* 0x000fe400000000a3 */
[----:B------:R-:W-:-:S03]  /*21e0*/  LEA R160, P1, R162, R8, 0x1 ;  /* 0x00000008a2a07211 */ /* 0x000fc600078208ff */
[----:B------:R0:W-:Y:S01]  /*21f0*/  @P0 STG.E.U16 desc[UR36][R158.64], R163 ;  /* 0x000000a39e000986 */ /* 0x0001e2000c101524 */
[--C-:B------:R-:W-:Y:S01]  /*2200*/  LEA.HI.X R161, R162, R9, R88.reuse, 0x1, P1 ;  /* 0x00000009a2a17211 */ /* 0x100fe200008f0c58 */
[C---:B------:R-:W-:Y:S01]  /*2210*/  IMAD.SHL.U32 R162, R12.reuse, 0x8, RZ ;  /* 0x000000080ca27824 */ /* 0x040fe200078e00ff */
[----:B------:R-:W-:Y:S02]  /*2220*/  PRMT R88, R167, 0x7610, R88 ;  /* 0x00007610a7587816 */ /* 0x000fe40000000058 */
[----:B0-----:R-:W-:Y:S01]  /*2230*/  SHF.L.U64.HI R163, R12, 0x3, R13 ;  /* 0x000000030ca37819 */ /* 0x001fe2000001020d */
[----:B------:R-:W-:Y:S06]  /*2240*/  @!P3 BRA `(.L_x_35) ;  /* 0x000000000004b947 */ /* 0x000fec0003800000 */
[----:B------:R0:W5:Y:S02]  /*2250*/  LDG.E.LTC128B.U16 R88, desc[UR36][R160.64+0x2] ;  /* 0x00000224a0587981 */ /* 0x000164000c1e1520 */
.L_x_35:
[----:B------:R-:W-:Y:S05]  /*2260*/  BSYNC B1 ;  /* 0x0000000000017941 */ /* 0x000fea0003800000 */
.L_x_34:
[----:B-----5:R-:W-:Y:S01]  /*2270*/  IMAD.U32 R168, R88, 0x10000, RZ ;  /* 0x0001000058a87824 */ /* 0x020fe200078e00ff */
[----:B------:R-:W-:Y:S01]  /*2280*/  ISETP.GT.AND P0, PT, R157, 0x8, PT ;  /* 0x000000089d00780c */ /* 0x000fe20003f04270 */
[----:B------:R-:W-:-:S04]  /*2290*/  IMAD.WIDE.U32 R166, R165, R12, R162 ;  /* 0x0000000ca5a67225 */ /* 0x000fc800078e00a2 */
[----:B------:R-:W-:Y:S01]  /*22a0*/  FMUL R168, R168, R155 ;  /* 0x0000009ba8a87220 */ /* 0x000fe20000400000 */
[----:B------:R-:W-:Y:S01]  /*22b0*/  ISETP.GT.AND P1, PT, R0, RZ, P0 ;  /* 0x000000ff0000720c */ /* 0x000fe20000724270 */
[----:B------:R-:W-:Y:S02]  /*22c0*/  IMAD.IADD R169, R169, 0x1, R167 ;  /* 0x00000001a9a97824 */ /* 0x000fe400078e02a7 */
[----:B------:R-:W-:Y:S01]  /*22d0*/  FFMA R168, R89, R154, R168 ;  /* 0x0000009a59a87223 */ /* 0x000fe200000000a8 */
[----:B------:R-:W-:-:S04]  /*22e0*/  IADD3 R89, P4, R14, R166, RZ ;  /* 0x000000a60e597210 */ /* 0x000fc80007f9e0ff */
[----:B------:R-:W-:Y:S01]  /*22f0*/  F2FP.BF16.F32.PACK_AB R168, RZ, R168 ;  /* 0x000000a8ffa8723e */ /* 0x000fe200000010ff */
[----:B------:R-:W-:Y:S01]  /*2300*/  IMAD.X R172, R169, 0x1, R21, P4 ;  /* 0x00000001a9ac7824 */ /* 0x000fe200020e0615 */
[C---:B------:R-:W-:Y:S02]  /*2310*/  LEA R170, P4, R89.reuse, R8, 0x1 ;  /* 0x0000000859aa7211 */ /* 0x040fe400078808ff */
[----:B------:R-:W-:Y:S02]  /*2320*/  PRMT R167, R168, 0x7610, R167 ;  /* 0x00007610a8a77816 */ /* 0x000fe400000000a7 */
[----:B------:R-:W-:Y:S02]  /*2330*/  PRMT R168, R88, 0x7610, R168 ;  /* 0x0000761058a87816 */ /* 0x000fe400000000a8 */
[----:B------:R-:W-:Y:S01]  /*2340*/  LEA.HI.X R171, R89, R9, R172, 0x1, P4 ;  /* 0x0000000959ab7211 */ /* 0x000fe200020f0cac */
[----:B------:R1:W-:Y:S04]  /*2350*/  @P3 STG.E.U16 desc[UR36][R158.64+0x2], R167 ;  /* 0x000002a79e003986 */ /* 0x0003e8000c101524 */
[----:B------:R2:W3:Y:S01]  /*2360*/  @P1 LDG.E.LTC128B.U16 R168, desc[UR36][R170.64] ;  /* 0x00000024aaa81981 */ /* 0x0004e2000c1e1520 */
[----:B------:R-:W-:Y:S01]  /*2370*/  IADD3 R166, P3, R6, R166, RZ ;  /* 0x000000a606a67210 */ /* 0x000fe20007f7e0ff */
[----:B------:R-:W-:Y:S04]  /*2380*/  BSSY B1, `(.L_x_36) ;  /* 0x0000012000017945 */ /* 0x000fe80003800000 */
[----:B-1----:R-:W-:Y:S01]  /*2390*/  IMAD.X R167, R7, 0x1, R169, P3 ;  /* 0x0000000107a77824 */ /* 0x002fe200018e06a9 */
[----:B------:R-:W-:Y:S01]  /*23a0*/  SHF.L.U32 R169, R4, 0x4, RZ ;  /* 0x0000000404a97819 */ /* 0x000fe200000006ff */
[----:B------:R-:W-:-:S03]  /*23b0*/  IMAD.WIDE.U32 R166, R23, R10, R166 ;  /* 0x0000000a17a67225 */ /* 0x000fc600078e00a6 */
[----:B--2---:R-:W-:Y:S01]  /*23c0*/  IADD3 R170, P3, R169, R158, RZ ;  /* 0x0000009ea9aa7210 */ /* 0x004fe20007f7e0ff */
[----:B------:R-:W-:Y:S01]  /*23d0*/  IMAD.IADD R172, R11, 0x1, R167 ;  /* 0x000000010bac7824 */ /* 0x000fe200078e02a7 */
[----:B------:R-:W-:-:S05]  /*23e0*/  SHF.L.U64.HI R167, R4, 0x4, R5 ;  /* 0x0000000404a77819 */ /* 0x000fca0000010205 */
[----:B------:R-:W-:Y:S02]  /*23f0*/  IMAD.X R171, R167, 0x1, R159, P3 ;  /* 0x00000001a7ab7824 */ /* 0x000fe400018e069f */
[----:B---3--:R-:W-:-:S04]  /*2400*/  IMAD.U32 R88, R168, 0x10000, RZ ;  /* 0x00010000a8587824 */ /* 0x008fc800078e00ff */
[----:B------:R-:W-:Y:S01]  /*2410*/  FMUL R89, R88, R155 ;  /* 0x0000009b58597220 */ /* 0x000fe20000400000 */
[----:B------:R-:W-:-:S03]  /*2420*/  LEA R88, P4, R166, R8, 0x1 ;  /* 0x00000008a6587211 */ /* 0x000fc600078808ff */
[----:B------:R-:W-:Y:S01]  /*2430*/  FFMA R90, R90, R154, R89 ;  /* 0x0000009a5a5a7223 */ /* 0x000fe20000000059 */
[----:B------:R-:W-:Y:S02]  /*2440*/  LEA.HI.X R89, R166, R9, R172, 0x1, P4 ;  /* 0x00000009a6597211 */ /* 0x000fe400020f0cac */
[----:B------:R-:W-:Y:S02]  /*2450*/  ISETP.GT.AND P4, PT, R0, 0x1, P0 ;  /* 0x000000010000780c */ /* 0x000fe40000784270 */
[----:B------:R-:W-:-:S05]  /*2460*/  F2FP.BF16.F32.PACK_AB R90, RZ, R90 ;  /* 0x0000005aff5a723e */ /* 0x000fca00000010ff */
[----:B------:R1:W-:Y:S06]  /*2470*/  @P1 STG.E.U16 desc[UR36][R170.64], R90 ;  /* 0x0000005aaa001986 */ /* 0x0003ec000c101524 */
[----:B------:R-:W-:Y:S05]  /*2480*/  @!P4 BRA `(.L_x_37) ;  /* 0x000000000004c947 */ /* 0x000fea0003800000 */
[----:B------:R2:W5:Y:S02]  /*2490*/  LDG.E.LTC128B.U16 R168, desc[UR36][R88.64+0x2] ;  /* 0x0000022458a87981 */ /* 0x000564000c1e1520 */
.L_x_37:
[----:B------:R-:W-:Y:S05]  /*24a0*/  BSYNC B1 ;  /* 0x0000000000017941 */ /* 0x000fea0003800000 */
.L_x_36:
[----:B-1---5:R-:W-:Y:S01]  /*24b0*/  IMAD.U32 R90, R168, 0x10000, RZ ;  /* 0x00010000a85a7824 */ /* 0x022fe200078e00ff */
[----:B------:R-:W-:Y:S01]  /*24c0*/  ISETP.GT.AND P1, PT, R0, 0x8, P2 ;  /* 0x000000080000780c */ /* 0x000fe20001724270 */
[----:B------:R-:W-:Y:S02]  /*24d0*/  BSSY B1, `(.L_x_38) ;  /* 0x000000a000017945 */ /* 0x000fe40003800000 */
[----:B------:R-:W-:-:S04]  /*24e0*/  FMUL R90, R90, R155 ;  /* 0x0000009b5a5a7220 */ /* 0x000fc80000400000 */
[----:B------:R-:W-:Y:S01]  /*24f0*/  FFMA R90, R91, R154, R90 ;  /* 0x0000009a5b5a7223 */ /* 0x000fe2000000005a */
[----:B------:R-:W-:-:S04]  /*2500*/  @P4 IMAD.MOV.U32 R91, RZ, RZ, R171 ;  /* 0x000000ffff5b4224 */ /* 0x000fc800078e00ab */
[----:B------:R-:W-:-:S04]  /*2510*/  F2FP.BF16.F32.PACK_AB R90, RZ, R90 ;  /* 0x0000005aff5a723e */ /* 0x000fc800000010ff */
[----:B------:R-:W-:Y:S01]  /*2520*/  PRMT R166, R90, 0x7610, R166 ;  /* 0x000076105aa67816 */ /* 0x000fe200000000a6 */
[----:B------:R-:W-:-:S05]  /*2530*/  @P4 IMAD.MOV.U32 R90, RZ, RZ, R170 ;  /* 0x000000ffff5a4224 */ /* 0x000fca00078e00aa */
[----:B------:R1:W-:Y:S01]  /*2540*/  @P4 STG.E.U16 desc[UR36][R90.64+0x2], R166 ;  /* 0x000002a65a004986 */ /* 0x0003e2000c101524 */
[----:B------:R-:W-:Y:S05]  /*2550*/  @!P1 BRA `(.L_x_39) ;  /* 0x0000000000049947 */ /* 0x000fea0003800000 */
[----:B------:R3:W5:Y:S02]  /*2560*/  LDG.E.LTC128B.U16 R168, desc[UR36][R160.64+0x10] ;  /* 0x00001024a0a87981 */ /* 0x000764000c1e1520 */
.L_x_39:
[----:B------:R-:W-:Y:S05]  /*2570*/  BSYNC B1 ;  /* 0x0000000000017941 */ /* 0x000fea0003800000 */
.L_x_38:
[----:B-1---5:R-:W-:Y:S01]  /*2580*/  IMAD.U32 R90, R168, 0x10000, RZ ;  /* 0x00010000a85a7824 */ /* 0x022fe200078e00ff */
[----:B------:R-:W-:Y:S01]  /*2590*/  ISETP.GT.AND P3, PT, R0, 0x9, P2 ;  /* 0x000000090000780c */ /* 0x000fe20001764270 */
[----:B------:R-:W-:Y:S02]  /*25a0*/  BSSY B1, `(.L_x_40) ;  /* 0x000000a000017945 */ /* 0x000fe40003800000 */
[----:B------:R-:W-:Y:S01]  /*25b0*/  FMUL R91, R90, R155 ;  /* 0x0000009b5a5b7220 */ /* 0x000fe20000400000 */
[----:B------:R-:W-:-:S03]  /*25c0*/  @P1 IMAD.MOV.U32 R90, RZ, RZ, R158 ;  /* 0x000000ffff5a1224 */ /* 0x000fc600078e009e */
[----:B------:R-:W-:-:S05]  /*25d0*/  FFMA R91, R92, R154, R91 ;  /* 0x0000009a5c5b7223 */ /* 0x000fca000000005b */
[----:B------:R-:W-:-:S04]  /*25e0*/  F2FP.BF16.F32.PACK_AB R91, RZ, R91 ;  /* 0x0000005bff5b723e */ /* 0x000fc800000010ff */
[----:B------:R-:W-:Y:S01]  /*25f0*/  PRMT R92, R91, 0x7610, R92 ;  /* 0x000076105b5c7816 */ /* 0x000fe2000000005c */
[----:B------:R-:W-:-:S05]  /*2600*/  @P1 IMAD.MOV.U32 R91, RZ, RZ, R159 ;  /* 0x000000ffff5b1224 */ /* 0x000fca00078e009f */
[----:B------:R1:W-:Y:S01]  /*2610*/  @P1 STG.E.U16 desc[UR36][R90.64+0x10], R92 ;  /* 0x0000105c5a001986 */ /* 0x0003e2000c101524 */
[----:B------:R-:W-:Y:S05]  /*2620*/  @!P3 BRA `(.L_x_41) ;  /* 0x000000000004b947 */ /* 0x000fea0003800000 */
[----:B------:R4:W5:Y:S02]  /*2630*/  LDG.E.LTC128B.U16 R168, desc[UR36][R160.64+0x12] ;  /* 0x00001224a0a87981 */ /* 0x000964000c1e1520 */
.L_x_41:
[----:B------:R-:W-:Y:S05]  /*2640*/  BSYNC B1 ;  /* 0x0000000000017941 */ /* 0x000fea0003800000 */
.L_x_40:
[----:B-1---5:R-:W-:Y:S01]  /*2650*/  IMAD.U32 R90, R168, 0x10000, RZ ;  /* 0x00010000a85a7824 */ /* 0x022fe200078e00ff */
[----:B------:R-:W-:Y:S01]  /*2660*/  ISETP.GT.AND P1, PT, R0, 0x8, P0 ;  /* 0x000000080000780c */ /* 0x000fe20000724270 */
[----:B------:R-:W-:Y:S01]  /*2670*/  @P3 IMAD.MOV.U32 R91, RZ, RZ, R159 ;  /* 0x000000ffff5b3224 */ /* 0x000fe200078e009f */
[----:B------:R-:W-:Y:S01]  /*2680*/  BSSY B1, `(.L_x_42) ;  /* 0x0000009000017945 */ /* 0x000fe20003800000 */
[----:B------:R-:W-:-:S04]  /*2690*/  FMUL R90, R90, R155 ;  /* 0x0000009b5a5a7220 */ /* 0x000fc80000400000 */
[----:B------:R-:W-:-:S05]  /*26a0*/  FFMA R90, R93, R154, R90 ;  /* 0x0000009a5d5a7223 */ /* 0x000fca000000005a */
[----:B------:R-:W-:-:S04]  /*26b0*/  F2FP.BF16.F32.PACK_AB R90, RZ, R90 ;  /* 0x0000005aff5a723e */ /* 0x000fc800000010ff */
[----:B------:R-:W-:Y:S01]  /*26c0*/  PRMT R92, R90, 0x7610, R92 ;  /* 0x000076105a5c7816 */ /* 0x000fe2000000005c */
[----:B------:R-:W-:-:S05]  /*26d0*/  @P3 IMAD.MOV.U32 R90, RZ, RZ, R158 ;  /* 0x000000ffff5a3224 */ /* 0x000fca00078e009e */
[----:B------:R1:W-:Y:S01]  /*26e0*/  @P3 STG.E.U16 desc[UR36][R90.64+0x12], R92 ;  /* 0x0000125c5a003986 */ /* 0x0003e2000c101524 */
[----:B------:R-:W-:Y:S05]  /*26f0*/  @!P1 BRA `(.L_x_43) ;  /* 0x0000000000049947 */ /* 0x000fea0003800000 */
[----:B------:R0:W5:Y:S02]  /*2700*/  LDG.E.LTC128B.U16 R168, desc[UR36][R88.64+0x10] ;  /* 0x0000102458a87981 */ /* 0x000164000c1e1520 */
.L_x_43:
[----:B------:R-:W-:Y:S05]  /*2710*/  BSYNC B1 ;  /* 0x0000000000017941 */ /* 0x000fea0003800000 */
.L_x_42:
[----:B-1---5:R-:W-:Y:S01]  /*2720*/  SHF.L.U32 R90, R168, 0x10, RZ ;  /* 0x00000010a85a7819 */ /* 0x022fe200000006ff */
[----:B------:R-:W-:Y:S01]  /*2730*/  BSSY B1, `(.L_x_44) ;  /* 0x000000b000017945 */ /* 0x000fe20003800000 */
[----:B------:R-:W-:-:S03]  /*2740*/  ISETP.GT.AND P3, PT, R0, 0x9, P0 ;  /* 0x000000090000780c */ /* 0x000fc60000764270 */
        /* <DEDUP_REMOVED lines=9> */
.L_x_45:
[----:B------:R-:W-:Y:S05]  /*27e0*/  BSYNC B1 ;  /* 0x0000000000017941 */ /* 0x000fea0003800000 */
.L_x_44:
        /* <DEDUP_REMOVED lines=12> */
.L_x_47:
[----:B------:R-:W-:Y:S05]  /*28b0*/  BSYNC B1 ;  /* 0x0000000000017941 */ /* 0x000fea0003800000 */
.L_x_46:
        /* <DEDUP_REMOVED lines=12> */
.L_x_49:
[----:B------:R-:W-:Y:S05]  /*2980*/  BSYNC B1 ;  /* 0x0000000000017941 */ /* 0x000fea0003800000 */
.L_x_48:
        /* <DEDUP_REMOVED lines=12> */
.L_x_51:
[----:B------:R-:W-:Y:S05]  /*2a50*/  BSYNC B1 ;  /* 0x0000000000017941 */ /* 0x000fea0003800000 */
.L_x_50:
        /* <DEDUP_REMOVED lines=12> */
.L_x_53:
[----:B------:R-:W-:Y:S05]  /*2b20*/  BSYNC B1 ;  /* 0x0000000000017941 */ /* 0x000fea0003800000 */
.L_x_52:
        /* <DEDUP_REMOVED lines=12> */
.L_x_55:
[----:B------:R-:W-:Y:S05]  /*2bf0*/  BSYNC B1 ;  /* 0x0000000000017941 */ /* 0x000fea0003800000 */
.L_x_54:
        /* <DEDUP_REMOVED lines=12> */
.L_x_57:
[----:B------:R-:W-:Y:S05]  /*2cc0*/  BSYNC B1 ;  /* 0x0000000000017941 */ /* 0x000fea0003800000 */
.L_x_56:
        /* <DEDUP_REMOVED lines=12> */
.L_x_59:
[----:B------:R-:W-:Y:S05]  /*2d90*/  BSYNC B1 ;  /* 0x0000000000017941 */ /* 0x000fea0003800000 */
.L_x_58:
        /* <DEDUP_REMOVED lines=12> */
.L_x_61:
[----:B------:R-:W-:Y:S05]  /*2e60*/  BSYNC B1 ;  /* 0x0000000000017941 */ /* 0x000fea0003800000 */
.L_x_60:
        /* <DEDUP_REMOVED lines=12> */
.L_x_63:
[----:B------:R-:W-:Y:S05]  /*2f30*/  BSYNC B1 ;  /* 0x0000000000017941 */ /* 0x000fea0003800000 */
.L_x_62:
        /* <DEDUP_REMOVED lines=12> */
.L_x_65:
[----:B------:R-:W-:Y:S05]  /*3000*/  BSYNC B1 ;  /* 0x0000000000017941 */ /* 0x000fea0003800000 */
.L_x_64:
        /* <DEDUP_REMOVED lines=12> */
.L_x_67:
[----:B------:R-:W-:Y:S05]  /*30d0*/  BSYNC B1 ;  /* 0x0000000000017941 */ /* 0x000fea0003800000 */
.L_x_66:
        /* <DEDUP_REMOVED lines=12> */
.L_x_69:
[----:B------:R-:W-:Y:S05]  /*31a0*/  BSYNC B1 ;  /* 0x0000000000017941 */ /* 0x000fea0003800000 */
.L_x_68:
        /* <DEDUP_REMOVED lines=12> */
.L_x_71:
[----:B------:R-:W-:Y:S05]  /*3270*/  BSYNC B1 ;  /* 0x0000000000017941 */ /* 0x000fea0003800000 */
.L_x_70:
        /* <DEDUP_REMOVED lines=12> */
.L_x_73:
[----:B------:R-:W-:Y:S05]  /*3340*/  BSYNC B1 ;  /* 0x0000000000017941 */ /* 0x000fea0003800000 */
.L_x_72:
        /* <DEDUP_REMOVED lines=12> */
.L_x_75:
[----:B------:R-:W-:Y:S05]  /*3410*/  BSYNC B1 ;  /* 0x0000000000017941 */ /* 0x000fea0003800000 */
.L_x_74:
        /* <DEDUP_REMOVED lines=12> */
.L_x_77:
[----:B------:R-:W-:Y:S05]  /*34e0*/  BSYNC B1 ;  /* 0x0000000000017941 */ /* 0x000fea0003800000 */
.L_x_76:
        /* <DEDUP_REMOVED lines=12> */
.L_x_79:
[----:B------:R-:W-:Y:S05]  /*35b0*/  BSYNC B1 ;  /* 0x0000000000017941 */ /* 0x000fea0003800000 */
.L_x_78:
        /* <DEDUP_REMOVED lines=12> */
.L_x_81:
[----:B------:R-:W-:Y:S05]  /*3680*/  BSYNC B1 ;  /* 0x0000000000017941 */ /* 0x000fea0003800000 */
.L_x_80:
        /* <DEDUP_REMOVED lines=12> */
.L_x_83:
[----:B------:R-:W-:Y:S05]  /*3750*/  BSYNC B1 ;  /* 0x0000000000017941 */ /* 0x000fea0003800000 */
.L_x_82:
        /* <DEDUP_REMOVED lines=12> */
.L_x_85:
[----:B------:R-:W-:Y:S05]  /*3820*/  BSYNC B1 ;  /* 0x0000000000017941 */ /* 0x000fea0003800000 */
.L_x_84:
        /* <DEDUP_REMOVED lines=12> */
.L_x_87:
[----:B------:R-:W-:Y:S05]  /*38f0*/  BSYNC B1 ;  /* 0x0000000000017941 */ /* 0x000fea0003800000 */
.L_x_86:
        /* <DEDUP_REMOVED lines=12> */
.L_x_89:
[----:B------:R-:W-:Y:S05]  /*39c0*/  BSYNC B1 ;  /* 0x0000000000017941 */ /* 0x000fea0003800000 */
.L_x_88:
        /* <DEDUP_REMOVED lines=12> */
.L_x_91:
[----:B------:R-:W-:Y:S05]  /*3a90*/  BSYNC B1 ;  /* 0x0000000000017941 */ /* 0x000fea0003800000 */
.L_x_90:
        /* <DEDUP_REMOVED lines=12> */
.L_x_93:
[----:B------:R-:W-:Y:S05]  /*3b60*/  BSYNC B1 ;  /* 0x0000000000017941 */ /* 0x000fea0003800000 */
.L_x_92:
        /* <DEDUP_REMOVED lines=12> */
.L_x_95:
[----:B------:R-:W-:Y:S05]  /*3c30*/  BSYNC B1 ;  /* 0x0000000000017941 */ /* 0x000fea0003800000 */
.L_x_94:
        /* <DEDUP_REMOVED lines=12> */
.L_x_97:
[----:B------:R-:W-:Y:S05]  /*3d00*/  BSYNC B1 ;  /* 0x0000000000017941 */ /* 0x000fea0003800000 */
.L_x_96:
        /* <DEDUP_REMOVED lines=12> */
.L_x_99:
[----:B------:R-:W-:Y:S05]  /*3dd0*/  BSYNC B1 ;  /* 0x0000000000017941 */ /* 0x000fea0003800000 */
.L_x_98:
        /* <DEDUP_REMOVED lines=12> */
.L_x_101:
[----:B------:R-:W-:Y:S05]  /*3ea0*/  BSYNC B1 ;  /* 0x0000000000017941 */ /* 0x000fea0003800000 */
.L_x_100:
        /* <DEDUP_REMOVED lines=12> */
.L_x_103:
[----:B------:R-:W-:Y:S05]  /*3f70*/  BSYNC B1 ;  /* 0x0000000000017941 */ /* 0x000fea0003800000 */
.L_x_102:
        /* <DEDUP_REMOVED lines=12> */
.L_x_105:
[----:B------:R-:W-:Y:S05]  /*4040*/  BSYNC B1 ;  /* 0x0000000000017941 */ /* 0x000fea0003800000 */
.L_x_104:
        /* <DEDUP_REMOVED lines=12> */
.L_x_107:
[----:B------:R-:W-:Y:S05]  /*4110*/  BSYNC B1 ;  /* 0x0000000000017941 */ /* 0x000fea0003800000 */
.L_x_106:
        /* <DEDUP_REMOVED lines=12> */
.L_x_109:
[----:B------:R-:W-:Y:S05]  /*41e0*/  BSYNC B1 ;  /* 0x0000000000017941 */ /* 0x000fea0003800000 */
.L_x_108:
        /* <DEDUP_REMOVED lines=12> */
.L_x_111:
[----:B------:R-:W-:Y:S05]  /*42b0*/  BSYNC B1 ;  /* 0x0000000000017941 */ /* 0x000fea0003800000 */
.L_x_110:
        /* <DEDUP_REMOVED lines=12> */
.L_x_113:
[----:B------:R-:W-:Y:S05]  /*4380*/  BSYNC B1 ;  /* 0x0000000000017941 */ /* 0x000fea0003800000 */
.L_x_112:
        /* <DEDUP_REMOVED lines=12> */
.L_x_115:
[----:B------:R-:W-:Y:S05]  /*4450*/  BSYNC B1 ;  /* 0x0000000000017941 */ /* 0x000fea0003800000 */
.L_x_114:
        /* <DEDUP_REMOVED lines=12> */
.L_x_117:
[----:B------:R-:W-:Y:S05]  /*4520*/  BSYNC B1 ;  /* 0x0000000000017941 */ /* 0x000fea0003800000 */
.L_x_116:
        /* <DEDUP_REMOVED lines=12> */
.L_x_119:
[----:B------:R-:W-:Y:S05]  /*45f0*/  BSYNC B1 ;  /* 0x0000000000017941 */ /* 0x000fea0003800000 */
.L_x_118:
        /* <DEDUP_REMOVED lines=12> */
.L_x_121:
[----:B------:R-:W-:Y:S05]  /*46c0*/  BSYNC B1 ;  /* 0x0000000000017941 */ /* 0x000fea0003800000 */
.L_x_120:
        /* <DEDUP_REMOVED lines=12> */
.L_x_123:
[----:B------:R-:W-:Y:S05]  /*4790*/  BSYNC B1 ;  /* 0x0000000000017941 */ /* 0x000fea0003800000 */
.L_x_122:
        /* <DEDUP_REMOVED lines=12> */
.L_x_125:
[----:B------:R-:W-:Y:S05]  /*4860*/  BSYNC B1 ;  /* 0x0000000000017941 */ /* 0x000fea0003800000 */
.L_x_124:
        /* <DEDUP_REMOVED lines=12> */
.L_x_127:
[----:B------:R-:W-:Y:S05]  /*4930*/  BSYNC B1 ;  /* 0x0000000000017941 */ /* 0x000fea0003800000 */
.L_x_126:
        /* <DEDUP_REMOVED lines=12> */
.L_x_129:
[----:B------:R-:W-:Y:S05]  /*4a00*/  BSYNC B1 ;  /* 0x0000000000017941 */ /* 0x000fea0003800000 */
.L_x_128:
        /* <DEDUP_REMOVED lines=12> */
.L_x_131:
[----:B------:R-:W-:Y:S05]  /*4ad0*/  BSYNC B1 ;  /* 0x0000000000017941 */ /* 0x000fea0003800000 */
.L_x_130:
        /* <DEDUP_REMOVED lines=12> */
.L_x_133:
[----:B------:R-:W-:Y:S05]  /*4ba0*/  BSYNC B1 ;  /* 0x0000000000017941 */ /* 0x000fea0003800000 */
.L_x_132:
        /* <DEDUP_REMOVED lines=12> */
.L_x_135:
[----:B------:R-:W-:Y:S05]  /*4c70*/  BSYNC B1 ;  /* 0x0000000000017941 */ /* 0x000fea0003800000 */
.L_x_134:
        /* <DEDUP_REMOVED lines=12> */
.L_x_137:
[----:B------:R-:W-:Y:S05]  /*4d40*/  BSYNC B1 ;  /* 0x0000000000017941 */ /* 0x000fea0003800000 */
.L_x_136:
        /* <DEDUP_REMOVED lines=12> */
.L_x_139:
[----:B------:R-:W-:Y:S05]  /*4e10*/  BSYNC B1 ;  /* 0x0000000000017941 */ /* 0x000fea0003800000 */
.L_x_138:
        /* <DEDUP_REMOVED lines=12> */
.L_x_141:
[----:B------:R-:W-:Y:S05]  /*4ee0*/  BSYNC B1 ;  /* 0x0000000000017941 */ /* 0x000fea0003800000 */
.L_x_140:
        /* <DEDUP_REMOVED lines=12> */
.L_x_143:
[----:B------:R-:W-:Y:S05]  /*4fb0*/  BSYNC B1 ;  /* 0x0000000000017941 */ /* 0x000fea0003800000 */
.L_x_142:
        /* <DEDUP_REMOVED lines=12> */
.L_x_145:
[----:B------:R-:W-:Y:S05]  /*5080*/  BSYNC B1 ;  /* 0x0000000000017941 */ /* 0x000fea0003800000 */
.L_x_144:
        /* <DEDUP_REMOVED lines=12> */
.L_x_147:
[----:B------:R-:W-:Y:S05]  /*5150*/  BSYNC B1 ;  /* 0x0000000000017941 */ /* 0x000fea0003800000 */
.L_x_146:
        /* <DEDUP_REMOVED lines=12> */
.L_x_149:
[----:B------:R-:W-:Y:S05]  /*5220*/  BSYNC B1 ;  /* 0x0000000000017941 */ /* 0x000fea0003800000 */
.L_x_148:
        /* <DEDUP_REMOVED lines=12> */
.L_x_151:
[----:B------:R-:W-:Y:S05]  /*52f0*/  BSYNC B1 ;  /* 0x0000000000017941 */ /* 0x000fea0003800000 */
.L_x_150:
        /* <DEDUP_REMOVED lines=12> */
.L_x_153:
[----:B------:R-:W-:Y:S05]  /*53c0*/  BSYNC B1 ;  /* 0x0000000000017941 */ /* 0x000fea0003800000 */
.L_x_152:
        /* <DEDUP_REMOVED lines=12> */
.L_x_155:
[----:B------:R-:W-:Y:S05]  /*5490*/  BSYNC B1 ;  /* 0x0000000000017941 */ /* 0x000fea0003800000 */
.L_x_154:
[----:B-1---5:R-:W-:Y:S01]  /*54a0*/  SHF.L.U32 R90, R168, 0x10, RZ ;  /* 0x00000010a85a7819 */ /* 0x022fe200000006ff */
[----:B------:R-:W-:Y:S01]  /*54b0*/  BSSY B1, `(.L_x_156) ;  /* 0x000000d000017945 */ /* 0x000fe20003800000 */
[----:B------:R-:W-:Y:S02]  /*54c0*/  ISETP.GT.AND P1, PT, R0, 0x79, P0 ;  /* 0x000000790000780c */ /* 0x000fe40000724270 */
[----:B------:R-:W-:Y:S01]  /*54d0*/  IADD3 R165, P0, R165, 0x80, RZ ;  /* 0x00000080a5a57810 */ /* 0x000fe20007f1e0ff */
[----:B------:R-:W-:Y:S01]  /*54e0*/  FMUL R91, R90, R155 ;  /* 0x0000009b5a5b7220 */ /* 0x000fe20000400000 */
[----:B------:R-:W-:-:S03]  /*54f0*/  @P3 IMAD.MOV.U32 R90, RZ, RZ, R170 ;  /* 0x000000ffff5a3224 */ /* 0x000fc600078e00aa */
[----:B------:R-:W-:Y:S01]  /*5500*/  FFMA R91, R150, R154, R91 ;  /* 0x0000009a965b7223 */ /* 0x000fe2000000005b */
[----:B------:R-:W-:-:S04]  /*5510*/  IMAD.X R153, RZ, RZ, R153, P0 ;  /* 0x000000ffff997224 */ /* 0x000fc800000e0699 */
[----:B------:R-:W-:-:S04]  /*5520*/  F2FP.BF16.F32.PACK_AB R91, RZ, R91 ;  /* 0x0000005bff5b723e */ /* 0x000fc800000010ff */
[----:B------:R-:W-:Y:S01]  /*5530*/  PRMT R92, R91, 0x7610, R92 ;  /* 0x000076105b5c7816 */ /* 0x000fe2000000005c */
[----:B------:R-:W-:-:S05]  /*5540*/  @P3 IMAD.MOV.U32 R91, RZ, RZ, R171 ;  /* 0x000000ffff5b3224 */ /* 0x000fca00078e00ab */
[----:B------:R1:W-:Y:S01]  /*5550*/  @P3 STG.E.U16 desc[UR36][R90.64+0xf0], R92 ;  /* 0x0000f05c5a003986 */ /* 0x0003e2000c101524 */
[----:B------:R-:W-:Y:S05]  /*5560*/  @!P1 BRA `(.L_x_157) ;  /* 0x0000000000049947 */ /* 0x000fea0003800000 */
[----:B------:R0:W5:Y:S02]  /*5570*/  LDG.E.LTC128B.U16 R168, desc[UR36][R88.64+0xf2] ;  /* 0x0000f22458a87981 */ /* 0x000164000c1e1520 */
.L_x_157:
[----:B------:R-:W-:Y:S05]  /*5580*/  BSYNC B1 ;  /* 0x0000000000017941 */ /* 0x000fea0003800000 */
.L_x_156:
[----:B0-2--5:R-:W-:Y:S01]  /*5590*/  IMAD.U32 R88, R168, 0x10000, RZ ;  /* 0x00010000a8587824 */ /* 0x025fe200078e00ff */
[----:B------:R-:W-:Y:S01]  /*55a0*/  ISETP.GT.AND P0, PT, R157, 0x80, PT ;  /* 0x000000809d00780c */ /* 0x000fe20003f04270 */
[-C--:B-1----:R-:W-:Y:S02]  /*55b0*/  IMAD R92, R153, R12.reuse, RZ ;  /* 0x0000000c995c7224 */ /* 0x082fe400078e02ff */
[----:B------:R-:W-:Y:S01]  /*55c0*/  FMUL R90, R88, R155 ;  /* 0x0000009b585a7220 */ /* 0x000fe20000400000 */
[----:B------:R-:W-:Y:S01]  /*55d0*/  IMAD.WIDE.U32 R88, R165, R12, R20 ;  /* 0x0000000ca5587225 */ /* 0x000fe200078e0014 */
[----:B------:R-:W-:-:S03]  /*55e0*/  ISETP.GT.AND P2, PT, R0, RZ, P0 ;  /* 0x000000ff0000720c */ /* 0x000fc60000744270 */
[----:B------:R-:W-:Y:S01]  /*55f0*/  FFMA R151, R151, R154, R90 ;  /* 0x0000009a97977223 */ /* 0x000fe2000000005a */
[----:B------:R-:W-:Y:S01]  /*5600*/  IMAD R99, R165, R13, R92 ;  /* 0x0000000da5637224 */ /* 0x000fe200078e025c */
[----:B------:R-:W-:-:S03]  /*5610*/  LEA R90, P3, R88, R8, 0x1 ;  /* 0x00000008585a7211 */ /* 0x000fc600078608ff */
[----:B------:R-:W-:Y:S01]  /*5620*/  IMAD.IADD R13, R89, 0x1, R99 ;  /* 0x00000001590d7824 */ /* 0x000fe200078e0263 */
[----:B------:R-:W-:-:S04]  /*5630*/  F2FP.BF16.F32.PACK_AB R151, RZ, R151 ;  /* 0x00000097ff97723e */ /* 0x000fc800000010ff */
[----:B------:R-:W-:Y:S01]  /*5640*/  LEA.HI.X R91, R88, R9, R13, 0x1, P3 ;  /* 0x00000009585b7211 */ /* 0x000fe200018f0c0d */
[----:B------:R0:W-:Y:S04]  /*5650*/  @P1 STG.E.U16 desc[UR36][R170.64+0xf2], R151 ;  /* 0x0000f297aa001986 */ /* 0x0001e8000c101524 */
[----:B------:R-:W2:Y:S01]  /*5660*/  @P2 LDG.E.LTC128B.U16 R168, desc[UR36][R90.64] ;  /* 0x000000245aa82981 */ /* 0x000ea2000c1e1520 */
[----:B------:R-:W-:Y:S01]  /*5670*/  IMAD.WIDE.U32 R88, R165, R12, R6 ;  /* 0x0000000ca5587225 */ /* 0x000fe200078e0006 */
[----:B------:R-:W-:Y:S01]  /*5680*/  SHF.L.U64.HI R97, R4, 0x8, R5 ;  /* 0x0000000804617819 */ /* 0x000fe20000010205 */
[----:B------:R-:W-:Y:S01]  /*5690*/  BSSY B1, `(.L_x_158) ;  /* 0x0000011000017945 */ /* 0x000fe20003800000 */
[----:B------:R-:W-:Y:S01]  /*56a0*/  ISETP.GT.AND P3, PT, R0, 0x1, P0 ;  /* 0x000000010000780c */ /* 0x000fe20000764270 */
[----:B------:R-:W-:-:S02]  /*56b0*/  IMAD.IADD R89, R99, 0x1, R89 ;  /* 0x0000000163597824 */ /* 0x000fc400078e0259 */
[----:B------:R-:W-:Y:S02]  /*56c0*/  IMAD.SHL.U32 R95, R4, 0x100, RZ ;  /* 0x00000100045f7824 */ /* 0x000fe400078e00ff */
[----:B--2---:R-:W-:-:S04]  /*56d0*/  IMAD.U32 R92, R168, 0x10000, RZ ;  /* 0x00010000a85c7824 */ /* 0x004fc800078e00ff */
[----:B------:R-:W-:Y:S01]  /*56e0*/  FMUL R13, R92, R155 ;  /* 0x0000009b5c0d7220 */ /* 0x000fe20000400000 */
[----:B------:R-:W-:Y:S01]  /*56f0*/  IMAD.WIDE.U32 R92, R23, R10, R88 ;  /* 0x0000000a175c7225 */ /* 0x000fe200078e0058 */
[----:B------:R-:W-:-:S03]  /*5700*/  IADD3 R88, P1, R95, R158, RZ ;  /* 0x0000009e5f587210 */ /* 0x000fc60007f3e0ff */
[----:B------:R-:W-:Y:S01]  /*5710*/  FFMA R13, R24, R154, R13 ;  /* 0x0000009a180d7223 */ /* 0x000fe2000000000d */
[----:B------:R-:W-:Y:S01]  /*5720*/  IMAD.IADD R5, R11, 0x1, R93 ;  /* 0x000000010b057824 */ /* 0x000fe200078e025d */
[C---:B------:R-:W-:Y:S01]  /*5730*/  LEA R4, P4, R92.reuse, R8, 0x1 ;  /* 0x000000085c047211 */ /* 0x040fe200078808ff */
[----:B------:R-:W-:Y:S02]  /*5740*/  IMAD.X R89, R97, 0x1, R159, P1 ;  /* 0x0000000161597824 */ /* 0x000fe400008e069f */
[----:B------:R-:W-:Y:S02]  /*5750*/  F2FP.BF16.F32.PACK_AB R13, RZ, R13 ;  /* 0x0000000dff0d723e */ /* 0x000fe400000010ff */
[----:B------:R-:W-:-:S03]  /*5760*/  LEA.HI.X R5, R92, R9, R5, 0x1, P4 ;  /* 0x000000095c057211 */ /* 0x000fc600020f0c05 */
[----:B------:R0:W-:Y:S01]  /*5770*/  @P2 STG.E.U16 desc[UR36][R88.64], R13 ;  /* 0x0000000d58002986 */ /* 0x0001e2000c101524 */
[----:B------:R-:W-:Y:S05]  /*5780*/  @!P3 BRA `(.L_x_159) ;  /* 0x000000000004b947 */ /* 0x000fea0003800000 */
[----:B------:R1:W5:Y:S02]  /*5790*/  LDG.E.LTC128B.U16 R168, desc[UR36][R4.64+0x2] ;  /* 0x0000022404a87981 */ /* 0x000364000c1e1520 */
.L_x_159:
[----:B------:R-:W-:Y:S05]  /*57a0*/  BSYNC B1 ;  /* 0x0000000000017941 */ /* 0x000fea0003800000 */
.L_x_158:
[----:B------:R-:W-:Y:S01]  /*57b0*/  IMAD.WIDE.U32 R162, R165, R12, R162 ;  /* 0x0000000ca5a27225 */ /* 0x000fe200078e00a2 */
[----:B------:R-:W-:Y:S01]  /*57c0*/  ISETP.GT.AND P1, PT, R157, 0x88, PT ;  /* 0x000000889d00780c */ /* 0x000fe20003f24270 */
[----:B------:R-:W-:Y:S02]  /*57d0*/  BSSY B1, `(.L_x_160) ;  /* 0x0000012000017945 */ /* 0x000fe40003800000 */
[----:B-----5:R-:W-:Y:S01]  /*57e0*/  IMAD.U32 R20, R168, 0x10000, RZ ;  /* 0x00010000a8147824 */ /* 0x020fe200078e00ff */
[----:B------:R-:W-:Y:S01]  /*57f0*/  IADD3 R14, P2, R14, R162, RZ ;  /* 0x000000a20e0e7210 */ /* 0x000fe20007f5e0ff */
[----:B------:R-:W-:Y:S01]  /*5800*/  @P3 IMAD.MOV.U32 R15, RZ, RZ, R89 ;  /* 0x000000ffff0f3224 */ /* 0x000fe200078e0059 */
[----:B------:R-:W-:Y:S01]  /*5810*/  IADD3 R99, R99, R163, RZ ;  /* 0x000000a363637210 */ /* 0x000fe20007ffe0ff */
[----:B------:R-:W-:Y:S01]  /*5820*/  FMUL R20, R20, R155 ;  /* 0x0000009b14147220 */ /* 0x000fe20000400000 */
[----:B------:R-:W-:-:S03]  /*5830*/  LEA R12, P4, R14, R8, 0x1 ;  /* 0x000000080e0c7211 */ /* 0x000fc600078808ff */
[----:B------:R-:W-:Y:S02]  /*5840*/  IMAD.X R21, R99, 0x1, R21, P2 ;  /* 0x0000000163157824 */ /* 0x000fe400010e0615 */
[----:B------:R-:W-:Y:S01]  /*5850*/  FFMA R20, R25, R154, R20 ;  /* 0x0000009a19147223 */ /* 0x000fe20000000014 */
[----:B------:R-:W-:Y:S02]  /*5860*/  ISETP.GT.AND P2, PT, R0, RZ, P1 ;  /* 0x000000ff0000720c */ /* 0x000fe40000f44270 */
[----:B0-----:R-:W-:Y:S01]  /*5870*/  LEA.HI.X R13, R14, R9, R21, 0x1, P4 ;  /* 0x000000090e0d7211 */ /* 0x001fe200020f0c15 */
[----:B------:R-:W-:Y:S01]  /*5880*/  @P3 IMAD.MOV.U32 R14, RZ, RZ, R88 ;  /* 0x000000ffff0e3224 */ /* 0x000fe200078e0058 */
[----:B------:R-:W-:Y:S02]  /*5890*/  F2FP.BF16.F32.PACK_AB R20, RZ, R20 ;  /* 0x00000014ff14723e */ /* 0x000fe400000010ff */
[----:B------:R-:W-:-:S03]  /*58a0*/  IADD3 R6, P4, R6, R162, RZ ;  /* 0x000000a206067210 */ /* 0x000fc60007f9e0ff */
[----:B------:R0:W-:Y:S02]  /*58b0*/  @P3 STG.E.U16 desc[UR36][R14.64+0x2], R20 ;  /* 0x000002140e003986 */ /* 0x0001e4000c101524 */
[----:B------:R-:W-:Y:S02]  /*58c0*/  IMAD.X R7, R7, 0x1, R99, P4 ;  /* 0x0000000107077824 */ /* 0x000fe400020e0663 */
[----:B------:R-:W-:Y:S06]  /*58d0*/  @!P2 BRA `(.L_x_161) ;  /* 0x000000000004a947 */ /* 0x000fec0003800000 */
[----:B------:R2:W5:Y:S02]  /*58e0*/  LDG.E.LTC128B.U16 R168, desc[UR36][R12.64] ;  /* 0x000000240ca87981 */ /* 0x000564000c1e1520 */
.L_x_161:
[----:B------:R-:W-:Y:S05]  /*58f0*/  BSYNC B1 ;  /* 0x0000000000017941 */ /* 0x000fea0003800000 */
.L_x_160:
[----:B0----5:R-:W-:Y:S01]  /*5900*/  IMAD.U32 R14, R168, 0x10000, RZ ;  /* 0x00010000a80e7824 */ /* 0x021fe200078e00ff */
[----:B------:R-:W-:Y:S01]  /*5910*/  BSSY B1, `(.L_x_162) ;  /* 0x000000e000017945 */ /* 0x000fe20003800000 */
[----:B--2---:R-:W-:Y:S01]  /*5920*/  IMAD.WIDE.U32 R12, R23, R10, R6 ;  /* 0x0000000a170c7225 */ /* 0x004fe200078e0006 */
[----:B------:R-:W-:-:S03]  /*5930*/  IADD3 R6, P3, R88, R169, RZ ;  /* 0x000000a958067210 */ /* 0x000fc60007f7e0ff */
[----:B------:R-:W-:Y:S01]  /*5940*/  FMUL R7, R14, R155 ;  /* 0x0000009b0e077220 */ /* 0x000fe20000400000 */
[----:B------:R-:W-:Y:S01]  /*5950*/  IMAD.IADD R11, R11, 0x1, R13 ;  /* 0x000000010b0b7824 */ /* 0x000fe200078e020d */
[----:B------:R-:W-:Y:S02]  /*5960*/  LEA R8, P4, R12, R8, 0x1 ;  /* 0x000000080c087211 */ /* 0x000fe400078808ff */
[----:B------:R-:W-:Y:S02]  /*5970*/  FFMA R7, R26, R154, R7 ;  /* 0x0000009a1a077223 */ /* 0x000fe40000000007 */
[----:B------:R-:W-:-:S03]  /*5980*/  LEA.HI.X R9, R12, R9, R11, 0x1, P4 ;  /* 0x000000090c097211 */ /* 0x000fc600020f0c0b */
[----:B------:R-:W-:Y:S01]  /*5990*/  F2FP.BF16.F32.PACK_AB R10, RZ, R7 ;  /* 0x00000007ff0a723e */ /* 0x000fe200000010ff */
[----:B------:R-:W-:Y:S01]  /*59a0*/  IMAD.X R7, R89, 0x1, R167, P3 ;  /* 0x0000000159077824 */ /* 0x000fe200018e06a7 */
[----:B------:R-:W-:-:S04]  /*59b0*/  ISETP.GT.AND P4, PT, R0, 0x1, P1 ;  /* 0x000000010000780c */ /* 0x000fc80000f84270 */
[----:B------:R0:W-:Y:S09]  /*59c0*/  @P2 STG.E.U16 desc[UR36][R6.64], R10 ;  /* 0x0000000a06002986 */ /* 0x0001f2000c101524 */
[----:B------:R-:W-:Y:S05]  /*59d0*/  @!P4 BRA `(.L_x_163) ;  /* 0x000000000004c947 */ /* 0x000fea0003800000 */
[----:B------:R2:W5:Y:S02]  /*59e0*/  LDG.E.LTC128B.U16 R168, desc[UR36][R8.64+0x2] ;  /* 0x0000022408a87981 */ /* 0x000564000c1e1520 */
.L_x_163:
[----:B------:R-:W-:Y:S05]  /*59f0*/  BSYNC B1 ;  /* 0x0000000000017941 */ /* 0x000fea0003800000 */
.L_x_162:
[----:B0----5:R-:W-:Y:S01]  /*5a00*/  IMAD.U32 R10, R168, 0x10000, RZ ;  /* 0x00010000a80a7824 */ /* 0x021fe200078e00ff */
[----:B------:R-:W-:Y:S01]  /*5a10*/  ISETP.GT.AND P2, PT, R0, 0x8, P0 ;  /* 0x000000080000780c */ /* 0x000fe20000744270 */
[----:B------:R-:W-:Y:S02]  /*5a20*/  BSSY B1, `(.L_x_164) ;  /* 0x0000007000017945 */ /* 0x000fe40003800000 */
[----:B------:R-:W-:-:S04]  /*5a30*/  FMUL R10, R10, R155 ;  /* 0x0000009b0a0a7220 */ /* 0x000fc80000400000 */
[----:B------:R-:W-:-:S05]  /*5a40*/  FFMA R10, R27, R154, R10 ;  /* 0x0000009a1b0a7223 */ /* 0x000fca000000000a */
[----:B------:R-:W-:-:S05]  /*5a50*/  F2FP.BF16.F32.PACK_AB R10, RZ, R10 ;  /* 0x0000000aff0a723e */ /* 0x000fca00000010ff */
[----:B------:R0:W-:Y:S01]  /*5a60*/  @P4 STG.E.U16 desc[UR36][R6.64+0x2], R10 ;  /* 0x0000020a06004986 */ /* 0x0001e2000c101524 */
[----:B------:R-:W-:Y:S05]  /*5a70*/  @!P2 BRA `(.L_x_165) ;  /* 0x000000000004a947 */ /* 0x000fea0003800000 */
[----:B------:R0:W5:Y:S02]  /*5a80*/  LDG.E.LTC128B.U16 R168, desc[UR36][R4.64+0x10] ;  /* 0x0000102404a87981 */ /* 0x000164000c1e1520 */
.L_x_165:
[----:B------:R-:W-:Y:S05]  /*5a90*/  BSYNC B1 ;  /* 0x0000000000017941 */ /* 0x000fea0003800000 */
.L_x_164:
[----:B0----5:R-:W-:Y:S01]  /*5aa0*/  IMAD.U32 R6, R168, 0x10000, RZ ;  /* 0x00010000a8067824 */ /* 0x021fe200078e00ff */
[----:B------:R-:W-:Y:S01]  /*5ab0*/  ISETP.GT.AND P4, PT, R0, 0x9, P0 ;  /* 0x000000090000780c */ /* 0x000fe20000784270 */
[----:B------:R-:W-:Y:S02]  /*5ac0*/  BSSY B1, `(.L_x_166) ;  /* 0x000000a000017945 */ /* 0x000fe40003800000 */
[----:B------:R-:W-:Y:S01]  /*5ad0*/  FMUL R7, R6, R155 ;  /* 0x0000009b06077220 */ /* 0x000fe20000400000 */
[----:B------:R-:W-:-:S03]  /*5ae0*/  IMAD.MOV.U32 R6, RZ, RZ, R88 ;  /* 0x000000ffff067224 */ /* 0x000fc600078e0058 */
[----:B------:R-:W-:-:S05]  /*5af0*/  FFMA R7, R28, R154, R7 ;  /* 0x0000009a1c077223 */ /* 0x000fca0000000007 */
[----:B------:R-:W-:-:S04]  /*5b00*/  F2FP.BF16.F32.PACK_AB R7, RZ, R7 ;  /* 0x00000007ff07723e */ /* 0x000fc800000010ff */
[----:B------:R-:W-:Y:S01]  /*5b10*/  PRMT R10, R7, 0x7610, R10 ;  /* 0x00007610070a7816 */ /* 0x000fe2000000000a */
[----:B------:R-:W-:-:S05]  /*5b20*/  IMAD.MOV.U32 R7, RZ, RZ, R89 ;  /* 0x000000ffff077224 */ /* 0x000fca00078e0059 */
[----:B------:R0:W-:Y:S01]  /*5b30*/  @P2 STG.E.U16 desc[UR36][R6.64+0x10], R10 ;  /* 0x0000100a06002986 */ /* 0x0001e2000c101524 */
[----:B------:R-:W-:Y:S05]  /*5b40*/  @!P4 BRA `(.L_x_167) ;  /* 0x000000000004c947 */ /* 0x000fea0003800000 */
[----:B------:R0:W5:Y:S02]  /*5b50*/  LDG.E.LTC128B.U16 R168, desc[UR36][R4.64+0x12] ;  /* 0x0000122404a87981 */ /* 0x000164000c1e1520 */
.L_x_167:
[----:B------:R-:W-:Y:S05]  /*5b60*/  BSYNC B1 ;  /* 0x0000000000017941 */ /* 0x000fea0003800000 */
.L_x_166:
[----:B0----5:R-:W-:Y:S01]  /*5b70*/  SHF.L.U32 R10, R168, 0x10, RZ ;  /* 0x00000010a80a7819 */ /* 0x021fe200000006ff */
[----:B------:R-:W-:Y:S01]  /*5b80*/  BSSY B1, `(.L_x_168) ;  /* 0x0000008000017945 */ /* 0x000fe20003800000 */
[----:B------:R-:W-:-:S03]  /*5b90*/  ISETP.GT.AND P3, PT, R0, 0x8, P1 ;  /* 0x000000080000780c */ /* 0x000fc60000f64270 */
[----:B------:R-:W-:-:S04]  /*5ba0*/  FMUL R10, R10, R155 ;  /* 0x0000009b0a0a7220 */ /* 0x000fc80000400000 */
[----:B------:R-:W-:-:S05]  /*5bb0*/  FFMA R10, R29, R154, R10 ;  /* 0x0000009a1d0a7223 */ /* 0x000fca000000000a */
[----:B------:R-:W-:-:S05]  /*5bc0*/  F2FP.BF16.F32.PACK_AB R10, RZ, R10 ;  /* 0x0000000aff0a723e */ /* 0x000fca00000010ff */
[----:B------:R0:W-:Y:S01]  /*5bd0*/  @P4 STG.E.U16 desc[UR36][R6.64+0x12], R10 ;  /* 0x0000120a06004986 */ /* 0x0001e2000c101524 */
[----:B------:R-:W-:Y:S05]  /*5be0*/  @!P3 BRA `(.L_x_169) ;  /* 0x000000000004b947 */ /* 0x000fea0003800000 */
[----:B------:R0:W5:Y:S02]  /*5bf0*/  LDG.E.LTC128B.U16 R168, desc[UR36][R8.64+0x10] ;  /* 0x0000102408a87981 */ /* 0x000164000c1e1520 */
.L_x_169:
[----:B------:R-:W-:Y:S05]  /*5c00*/  BSYNC B1 ;  /* 0x0000000000017941 */ /* 0x000fea0003800000 */
.L_x_168:
[----:B0----5:R-:W-:Y:S01]  /*5c10*/  IMAD.U32 R10, R168, 0x10000, RZ ;  /* 0x00010000a80a7824 */ /* 0x021fe200078e00ff */
[----:B------:R-:W-:Y:S01]  /*5c20*/  ISETP.GT.AND P2, PT, R0, 0x9, P1 ;  /* 0x000000090000780c */ /* 0x000fe20000f44270 */
[----:B------:R-:W-:Y:S02]  /*5c30*/  BSSY B1, `(.L_x_170) ;  /* 0x0000009000017945 */ /* 0x000fe40003800000 */
[----:B------:R-:W-:Y:S01]  /*5c40*/  FMUL R11, R10, R155 ;  /* 0x0000009b0a0b7220 */ /* 0x000fe20000400000 */
[----:B------:R-:W-:-:S03]  /*5c50*/  IADD3 R10, P4, R169, R88, RZ ;  /* 0x00000058a90a7210 */ /* 0x000fc60007f9e0ff */
[----:B------:R-:W-:-:S05]  /*5c60*/  FFMA R11, R30, R154, R11 ;  /* 0x0000009a1e0b7223 */ /* 0x000fca000000000b */
[----:B------:R-:W-:Y:S01]  /*5c70*/  F2FP.BF16.F32.PACK_AB R12, RZ, R11 ;  /* 0x0000000bff0c723e */ /* 0x000fe200000010ff */
[----:B------:R-:W-:-:S05]  /*5c80*/  IMAD.X R11, R167, 0x1, R89, P4 ;  /* 0x00000001a70b7824 */ /* 0x000fca00020e0659 */
[----:B------:R0:W-:Y:S01]  /*5c90*/  @P3 STG.E.U16 desc[UR36][R10.64+0x10], R12 ;  /* 0x0000100c0a003986 */ /* 0x0001e2000c101524 */
[----:B------:R-:W-:Y:S05]  /*5ca0*/  @!P2 BRA `(.L_x_171) ;  /* 0x000000000004a947 */ /* 0x000fea0003800000 */
[----:B------:R0:W5:Y:S02]  /*5cb0*/  LDG.E.LTC128B.U16 R168, desc[UR36][R8.64+0x12] ;  /* 0x0000122408a87981 */ /* 0x000164000c1e1520 */
.L_x_171:
[----:B------:R-:W-:Y:S05]  /*5cc0*/  BSYNC B1 ;  /* 0x0000000000017941 */ /* 0x000fea0003800000 */
.L_x_170:
[----:B0----5:R-:W-:Y:S01]  /*5cd0*/  IMAD.U32 R10, R168, 0x10000, RZ ;  /* 0x00010000a80a7824 */ /* 0x021fe200078e00ff */
[----:B------:R-:W-:Y:S03]  /*5ce0*/  BSSY B1, `(.L_x_172) ;  /* 0x000000a000017945 */ /* 0x000fe60003800000 */
[----:B------:R-:W-:Y:S01]  /*5cf0*/  FMUL R12, R10, R155 ;  /* 0x0000009b0a0c7220 */ /* 0x000fe20000400000 */
[----:B------:R-:W-:-:S03]  /*5d00*/  IADD3 R10, P3, P4, R169, R158, R95 ;  /* 0x0000009ea90a7210 */ /* 0x000fc60007c7e05f */
[----:B------:R-:W-:Y:S01]  /*5d10*/  FFMA R12, R31, R154, R12 ;  /* 0x0000009a1f0c7223 */ /* 0x000fe2000000000c */
[----:B------:R-:W-:Y:S02]  /*5d20*/  IADD3.X R11, R167, R159, R97, P3, P4 ;  /* 0x0000009fa70b7210 */ /* 0x000fe40001fe8461 */
[----:B------:R-:W-:Y:S02]  /*5d30*/  ISETP.GT.AND P3, PT, R0, 0x10, P0 ;  /* 0x000000100000780c */ /* 0x000fe40000764270 */
[----:B------:R-:W-:-:S05]  /*5d40*/  F2FP.BF16.F32.PACK_AB R12, RZ, R12 ;  /* 0x0000000cff0c723e */ /* 0x000fca00000010ff */
[----:B------:R0:W-:Y:S06]  /*5d50*/  @P2 STG.E.U16 desc[UR36][R10.64+0x12], R12 ;  /* 0x0000120c0a002986 */ /* 0x0001ec000c101524 */
[----:B------:R-:W-:Y:S05]  /*5d60*/  @!P3 BRA `(.L_x_173) ;  /* 0x000000000004b947 */ /* 0x000fea0003800000 */
[----:B------:R0:W5:Y:S02]  /*5d70*/  LDG.E.LTC128B.U16 R168, desc[UR36][R4.64+0x20] ;  /* 0x0000202404a87981 */ /* 0x000164000c1e1520 */
.L_x_173:
[----:B------:R-:W-:Y:S05]  /*5d80*/  BSYNC B1 ;  /* 0x0000000000017941 */ /* 0x000fea0003800000 */
.L_x_172:
        /* <DEDUP_REMOVED lines=9> */
.L_x_175:
[----:B------:R-:W-:Y:S05]  /*5e20*/  BSYNC B1 ;  /* 0x0000000000017941 */ /* 0x000fea0003800000 */
.L_x_174:
[----:B-----5:R-:W-:Y:S01]  /*5e30*/  IMAD.U32 R12, R168, 0x10000, RZ ;  /* 0x00010000a80c7824 */ /* 0x020fe200078e00ff */
        /* <DEDUP_REMOVED lines=8> */
.L_x_177:
[----:B------:R-:W-:Y:S05]  /*5ec0*/  BSYNC B1 ;  /* 0x0000000000017941 */ /* 0x000fea0003800000 */
.L_x_176:
        /* <DEDUP_REMOVED lines=9> */
.L_x_179:
[----:B------:R-:W-:Y:S05]  /*5f60*/  BSYNC B1 ;  /* 0x0000000000017941 */ /* 0x000fea0003800000 */
.L_x_178:
        /* <DEDUP_REMOVED lines=9> */
.L_x_181:
[----:B------:R-:W-:Y:S05]  /*6000*/  BSYNC B1 ;  /* 0x0000000000017941 */ /* 0x000fea0003800000 */
.L_x_180:
        /* <DEDUP_REMOVED lines=9> */
.L_x_183:
[----:B------:R-:W-:Y:S05]  /*60a0*/  BSYNC B1 ;  /* 0x0000000000017941 */ /* 0x000fea0003800000 */
.L_x_182:
        /* <DEDUP_REMOVED lines=9> */
.L_x_185:
[----:B------:R-:W-:Y:S05]  /*6140*/  BSYNC B1 ;  /* 0x0000000000017941 */ /* 0x000fea0003800000 */
.L_x_184:
        /* <DEDUP_REMOVED lines=9> */
.L_x_187:
[----:B------:R-:W-:Y:S05]  /*61e0*/  BSYNC B1 ;  /* 0x0000000000017941 */ /* 0x000fea0003800000 */
.L_x_186:
        /* <DEDUP_REMOVED lines=9> */
.L_x_189:
[----:B------:R-:W-:Y:S05]  /*6280*/  BSYNC B1 ;  /* 0x0000000000017941 */ /* 0x000fea0003800000 */
.L_x_188:
        /* <DEDUP_REMOVED lines=9> */
.L_x_191:
[----:B------:R-:W-:Y:S05]  /*6320*/  BSYNC B1 ;  /* 0x0000000000017941 */ /* 0x000fea0003800000 */
.L_x_190:
        /* <DEDUP_REMOVED lines=9> */
.L_x_193:
[----:B------:R-:W-:Y:S05]  /*63c0*/  BSYNC B1 ;  /* 0x0000000000017941 */ /* 0x000fea0003800000 */
.L_x_192:
        /* <DEDUP_REMOVED lines=9> */
.L_x_195:
[----:B------:R-:W-:Y:S05]  /*6460*/  BSYNC B1 ;  /* 0x0000000000017941 */ /* 0x000fea0003800000 */
.L_x_194:
        /* <DEDUP_REMOVED lines=9> */
.L_x_197:
[----:B------:R-:W-:Y:S05]  /*6500*/  BSYNC B1 ;  /* 0x0000000000017941 */ /* 0x000fea0003800000 */
.L_x_196:
        /* <DEDUP_REMOVED lines=9> */
.L_x_199:
[----:B------:R-:W-:Y:S05]  /*65a0*/  BSYNC B1 ;  /* 0x0000000000017941 */ /* 0x000fea0003800000 */
.L_x_198:
        /* <DEDUP_REMOVED lines=9> */
.L_x_201:
[----:B------:R-:W-:Y:S05]  /*6640*/  BSYNC B1 ;  /* 0x0000000000017941 */ /* 0x000fea0003800000 */
.L_x_200:
        /* <DEDUP_REMOVED lines=9> */
.L_x_203:
[----:B------:R-:W-:Y:S05]  /*66e0*/  BSYNC B1 ;  /* 0x0000000000017941 */ /* 0x000fea0003800000 */
.L_x_202:
        /* <DEDUP_REMOVED lines=9> */
.L_x_205:
[----:B------:R-:W-:Y:S05]  /*6780*/  BSYNC B1 ;  /* 0x0000000000017941 */ /* 0x000fea0003800000 */
.L_x_204:
        /* <DEDUP_REMOVED lines=9> */
.L_x_207:
[----:B------:R-:W-:Y:S05]  /*6820*/  BSYNC B1 ;  /* 0x0000000000017941 */ /* 0x000fea0003800000 */
.L_x_206:
        /* <DEDUP_REMOVED lines=9> */
.L_x_209:
[----:B------:R-:W-:Y:S05]  /*68c0*/  BSYNC B1 ;  /* 0x0000000000017941 */ /* 0x000fea0003800000 */
.L_x_208:
        /* <DEDUP_REMOVED lines=9> */
.L_x_211:
[----:B------:R-:W-:Y:S05]  /*6960*/  BSYNC B1 ;  /* 0x0000000000017941 */ /* 0x000fea0003800000 */
.L_x_210:
        /* <DEDUP_REMOVED lines=9> */
.L_x_213:
[----:B------:R-:W-:Y:S05]  /*6a00*/  BSYNC B1 ;  /* 0x0000000000017941 */ /* 0x000fea0003800000 */
.L_x_212:
        /* <DEDUP_REMOVED lines=9> */
.L_x_215:
[----:B------:R-:W-:Y:S05]  /*6aa0*/  BSYNC B1 ;  /* 0x0000000000017941 */ /* 0x000fea0003800000 */
.L_x_214:
        /* <DEDUP_REMOVED lines=9> */
.L_x_217:
[----:B------:R-:W-:Y:S05]  /*6b40*/  BSYNC B1 ;  /* 0x0000000000017941 */ /* 0x000fea0003800000 */
.L_x_216:
        /* <DEDUP_REMOVED lines=9> */
.L_x_219:
[----:B------:R-:W-:Y:S05]  /*6be0*/  BSYNC B1 ;  /* 0x0000000000017941 */ /* 0x000fea0003800000 */
.L_x_218:
        /* <DEDUP_REMOVED lines=9> */
.L_x_221:
[----:B------:R-:W-:Y:S05]  /*6c80*/  BSYNC B1 ;  /* 0x0000000000017941 */ /* 0x000fea0003800000 */
.L_x_220:
        /* <DEDUP_REMOVED lines=9> */
.L_x_223:
[----:B------:R-:W-:Y:S05]  /*6d20*/  BSYNC B1 ;  /* 0x0000000000017941 */ /* 0x000fea0003800000 */
.L_x_222:
        /* <DEDUP_REMOVED lines=9> */
.L_x_225:
[----:B------:R-:W-:Y:S05]  /*6dc0*/  BSYNC B1 ;  /* 0x0000000000017941 */ /* 0x000fea0003800000 */
.L_x_224:
        /* <DEDUP_REMOVED lines=9> */
.L_x_227:
[----:B------:R-:W-:Y:S05]  /*6e60*/  BSYNC B1 ;  /* 0x0000000000017941 */ /* 0x000fea0003800000 */
.L_x_226:
        /* <DEDUP_REMOVED lines=9> */
.L_x_229:
[----:B------:R-:W-:Y:S05]  /*6f00*/  BSYNC B1 ;  /* 0x0000000000017941 */ /* 0x000fea0003800000 */
.L_x_228:
        /* <DEDUP_REMOVED lines=9> */
.L_x_231:
[----:B------:R-:W-:Y:S05]  /*6fa0*/  BSYNC B1 ;  /* 0x0000000000017941 */ /* 0x000fea0003800000 */
.L_x_230:
        /* <DEDUP_REMOVED lines=9> */
.L_x_233:
[----:B------:R-:W-:Y:S05]  /*7040*/  BSYNC B1 ;  /* 0x0000000000017941 */ /* 0x000fea0003800000 */
.L_x_232:
        /* <DEDUP_REMOVED lines=9> */
.L_x_235:
[----:B------:R-:W-:Y:S05]  /*70e0*/  BSYNC B1 ;  /* 0x0000000000017941 */ /* 0x000fea0003800000 */
.L_x_234:
        /* <DEDUP_REMOVED lines=9> */
.L_x_237:
[----:B------:R-:W-:Y:S05]  /*7180*/  BSYNC B1 ;  /* 0x0000000000017941 */ /* 0x000fea0003800000 */
.L_x_236:
        /* <DEDUP_REMOVED lines=9> */
.L_x_239:
[----:B------:R-:W-:Y:S05]  /*7220*/  BSYNC B1 ;  /* 0x0000000000017941 */ /* 0x000fea0003800000 */
.L_x_238:
        /* <DEDUP_REMOVED lines=9> */
.L_x_241:
[----:B------:R-:W-:Y:S05]  /*72c0*/  BSYNC B1 ;  /* 0x0000000000017941 */ /* 0x000fea0003800000 */
.L_x_240:
        /* <DEDUP_REMOVED lines=9> */
.L_x_243:
[----:B------:R-:W-:Y:S05]  /*7360*/  BSYNC B1 ;  /* 0x0000000000017941 */ /* 0x000fea0003800000 */
.L_x_242:
        /* <DEDUP_REMOVED lines=9> */
.L_x_245:
[----:B------:R-:W-:Y:S05]  /*7400*/  BSYNC B1 ;  /* 0x0000000000017941 */ /* 0x000fea0003800000 */
.L_x_244:
        /* <DEDUP_REMOVED lines=9> */
.L_x_247:
[----:B------:R-:W-:Y:S05]  /*74a0*/  BSYNC B1 ;  /* 0x0000000000017941 */ /* 0x000fea0003800000 */
.L_x_246:
        /* <DEDUP_REMOVED lines=9> */
.L_x_249:
[----:B------:R-:W-:Y:S05]  /*7540*/  BSYNC B1 ;  /* 0x0000000000017941 */ /* 0x000fea0003800000 */
.L_x_248:
        /* <DEDUP_REMOVED lines=9> */
.L_x_251:
[----:B------:R-:W-:Y:S05]  /*75e0*/  BSYNC B1 ;  /* 0x0000000000017941 */ /* 0x000fea0003800000 */
.L_x_250:
        /* <DEDUP_REMOVED lines=9> */
.L_x_253:
[----:B------:R-:W-:Y:S05]  /*7680*/  BSYNC B1 ;  /* 0x0000000000017941 */ /* 0x000fea0003800000 */
.L_x_252:
        /* <DEDUP_REMOVED lines=9> */
.L_x_255:
[----:B------:R-:W-:Y:S05]  /*7720*/  BSYNC B1 ;  /* 0x0000000000017941 */ /* 0x000fea0003800000 */
.L_x_254:
        /* <DEDUP_REMOVED lines=9> */
.L_x_257:
[----:B------:R-:W-:Y:S05]  /*77c0*/  BSYNC B1 ;  /* 0x0000000000017941 */ /* 0x000fea0003800000 */
.L_x_256:
        /* <DEDUP_REMOVED lines=9> */
.L_x_259:
[----:B------:R-:W-:Y:S05]  /*7860*/  BSYNC B1 ;  /* 0x0000000000017941 */ /* 0x000fea0003800000 */
.L_x_258:
        /* <DEDUP_REMOVED lines=9> */
.L_x_261:
[----:B------:R-:W-:Y:S05]  /*7900*/  BSYNC B1 ;  /* 0x0000000000017941 */ /* 0x000fea0003800000 */
.L_x_260:
        /* <DEDUP_REMOVED lines=9> */
.L_x_263:
[----:B------:R-:W-:Y:S05]  /*79a0*/  BSYNC B1 ;  /* 0x0000000000017941 */ /* 0x000fea0003800000 */
.L_x_262:
        /* <DEDUP_REMOVED lines=9> */
.L_x_265:
[----:B------:R-:W-:Y:S05]  /*7a40*/  BSYNC B1 ;  /* 0x0000000000017941 */ /* 0x000fea0003800000 */
.L_x_264:
        /* <DEDUP_REMOVED lines=9> */
.L_x_267:
[----:B------:R-:W-:Y:S05]  /*7ae0*/  BSYNC B1 ;  /* 0x0000000000017941 */ /* 0x000fea0003800000 */
.L_x_266:
        /* <DEDUP_REMOVED lines=9> */
.L_x_269:
[----:B------:R-:W-:Y:S05]  /*7b80*/  BSYNC B1 ;  /* 0x0000000000017941 */ /* 0x000fea0003800000 */
.L_x_268:
        /* <DEDUP_REMOVED lines=9> */
.L_x_271:
[----:B------:R-:W-:Y:S05]  /*7c20*/  BSYNC B1 ;  /* 0x0000000000017941 */ /* 0x000fea0003800000 */
.L_x_270:
        /* <DEDUP_REMOVED lines=9> */
.L_x_273:
[----:B------:R-:W-:Y:S05]  /*7cc0*/  BSYNC B1 ;  /* 0x0000000000017941 */ /* 0x000fea0003800000 */
.L_x_272:
        /* <DEDUP_REMOVED lines=9> */
.L_x_275:
[----:B------:R-:W-:Y:S05]  /*7d60*/  BSYNC B1 ;  /* 0x0000000000017941 */ /* 0x000fea0003800000 */
.L_x_274:
        /* <DEDUP_REMOVED lines=9> */
.L_x_277:
[----:B------:R-:W-:Y:S05]  /*7e00*/  BSYNC B1 ;  /* 0x0000000000017941 */ /* 0x000fea0003800000 */
.L_x_276:
        /* <DEDUP_REMOVED lines=9> */
.L_x_279:
[----:B------:R-:W-:Y:S05]  /*7ea0*/  BSYNC B1 ;  /* 0x0000000000017941 */ /* 0x000fea0003800000 */
.L_x_278:
[----:B01---5:R-:W-:Y:S01]  /*7eb0*/  IMAD.U32 R4, R168, 0x10000, RZ ;  /* 0x00010000a8047824 */ /* 0x023fe200078e00ff */
        /* <DEDUP_REMOVED lines=8> */
.L_x_281:
[----:B------:R-:W-:Y:S05]  /*7f40*/  BSYNC B1 ;  /* 0x0000000000017941 */ /* 0x000fea0003800000 */
.L_x_280:
[----:B0----5:R-:W-:Y:S01]  /*7f50*/  IMAD.U32 R4, R168, 0x10000, RZ ;  /* 0x00010000a8047824 */ /* 0x021fe200078e00ff */
[----:B------:R-:W-:Y:S01]  /*7f60*/  ISETP.GT.AND P1, PT, R0, 0x79, P1 ;  /* 0x000000790000780c */ /* 0x000fe20000f24270 */
[----:B------:R-:W-:Y:S02]  /*7f70*/  BSSY B1, `(.L_x_282) ;  /* 0x000000a000017945 */ /* 0x000fe40003800000 */
[----:B------:R-:W-:Y:S01]  /*7f80*/  FMUL R5, R4, R155 ;  /* 0x0000009b04057220 */ /* 0x000fe20000400000 */
[----:B------:R-:W-:-:S03]  /*7f90*/  @P2 IMAD.MOV.U32 R4, RZ, RZ, R10 ;  /* 0x000000ffff042224 */ /* 0x000fc600078e000a */
[----:B------:R-:W-:-:S05]  /*7fa0*/  FFMA R5, R86, R154, R5 ;  /* 0x0000009a56057223 */ /* 0x000fca0000000005 */
[----:B------:R-:W-:-:S04]  /*7fb0*/  F2FP.BF16.F32.PACK_AB R5, RZ, R5 ;  /* 0x00000005ff05723e */ /* 0x000fc800000010ff */
[----:B------:R-:W-:Y:S02]  /*7fc0*/  PRMT R6, R5, 0x7610, R6 ;  /* 0x0000761005067816 */ /* 0x000fe40000000006 */
[----:B------:R-:W-:-:S05]  /*7fd0*/  @P2 MOV R5, R11 ;  /* 0x0000000b00052202 */ /* 0x000fca0000000f00 */
[----:B------:R0:W-:Y:S01]  /*7fe0*/  @P2 STG.E.U16 desc[UR36][R4.64+0xf0], R6 ;  /* 0x0000f00604002986 */ /* 0x0001e2000c101524 */
[----:B------:R-:W-:Y:S05]  /*7ff0*/  @!P1 BRA `(.L_x_283) ;  /* 0x0000000000049947 */ /* 0x000fea0003800000 */
[----:B------:R0:W5:Y:S02]  /*8000*/  LDG.E.LTC128B.U16 R168, desc[UR36][R8.64+0xf2] ;  /* 0x0000f22408a87981 */ /* 0x000164000c1e1520 */
.L_x_283:
[----:B------:R-:W-:Y:S05]  /*8010*/  BSYNC B1 ;  /* 0x0000000000017941 */ /* 0x000fea0003800000 */
.L_x_282:
[----:B------:R-:W-:Y:S05]  /*8020*/  @!P1 BRA `(.L_x_284) ;  /* 0x00000024003c9947 */ /* 0x000fea0003800000 */
[----:B-----5:R-:W-:-:S04]  /*8030*/  IMAD.U32 R168, R168, 0x10000, RZ ;  /* 0x00010000a8a87824 */ /* 0x020fc800078e00ff */
[----:B------:R-:W-:-:S04]  /*8040*/  FMUL R168, R168, R155 ;  /* 0x0000009ba8a87220 */ /* 0x000fc80000400000 */
[----:B------:R-:W-:-:S05]  /*8050*/  FFMA R168, R87, R154, R168 ;  /* 0x0000009a57a87223 */ /* 0x000fca00000000a8 */
[----:B------:R-:W-:-:S05]  /*8060*/  F2FP.BF16.F32.PACK_AB R168, RZ, R168 ;  /* 0x000000a8ffa8723e */ /* 0x000fca00000010ff */
[----:B------:R0:W-:Y:S01]  /*8070*/  STG.E.U16 desc[UR36][R10.64+0xf2], R168 ;  /* 0x0000f2a80a007986 */ /* 0x0001e2000c101524 */
[----:B------:R-:W-:Y:S05]  /*8080*/  BRA `(.L_x_284) ;  /* 0x0000002400247947 */ /* 0x000fea0003800000 */
.L_x_33:
[----:B------:R-:W-:Y:S01]  /*8090*/  ULDC.64 UR4, c[0x0][0x5c0] ;  /* 0x0001700000047ab9 */ /* 0x000fe20000000a00 */
[----:B------:R-:W-:Y:S01]  /*80a0*/  ISETP.GT.AND P4, PT, R0, 0x1, P2 ;  /* 0x000000010000780c */ /* 0x000fe20001784270 */
[-C--:B------:R-:W-:Y:S01]  /*80b0*/  FMUL R88, R88, R154.reuse ;  /* 0x0000009a58587220 */ /* 0x080fe20000400000 */
[----:B------:R-:W-:Y:S01]  /*80c0*/  LEA R6, P1, R166, UR4, 0x1 ;  /* 0x00000004a6067c11 */ /* 0x000fe2000f8208ff */
[-C--:B------:R-:W-:Y:S01]  /*80d0*/  FMUL R89, R89, R154.reuse ;  /* 0x0000009a59597220 */ /* 0x080fe20000400000 */
[----:B------:R-:W-:Y:S02]  /*80e0*/  IMAD.SHL.U32 R11, R4, 0x10, RZ ;  /* 0x00000010040b7824 */ /* 0x000fe400078e00ff */
[-C--:B------:R-:W-:Y:S01]  /*80f0*/  FMUL R90, R90, R154.reuse ;  /* 0x0000009a5a5a7220 */ /* 0x080fe20000400000 */
[----:B------:R-:W-:Y:S01]  /*8100*/  LEA.HI.X R7, R166, UR5, R171, 0x1, P1 ;  /* 0x00000005a6077c11 */ /* 0x000fe200088f0cab */
[----:B------:R-:W-:Y:S01]  /*8110*/  FMUL R91, R91, R154 ;  /* 0x0000009a5b5b7220 */ /* 0x000fe20000400000 */
[----:B------:R-:W-:Y:S01]  /*8120*/  F2FP.BF16.F32.PACK_AB R88, RZ, R88 ;  /* 0x00000058ff58723e */ /* 0x000fe200000010ff */
[-C--:B------:R-:W-:Y:S01]  /*8130*/  FMUL R92, R92, R154.reuse ;  /* 0x0000009a5c5c7220 */ /* 0x080fe20000400000 */
[----:B------:R-:W-:Y:S01]  /*8140*/  ISETP.GT.AND P1, PT, R157, 0x8, PT ;  /* 0x000000089d00780c */ /* 0x000fe20003f24270 */
[-C--:B------:R-:W-:Y:S01]  /*8150*/  FMUL R93, R93, R154.reuse ;  /* 0x0000009a5d5d7220 */ /* 0x080fe20000400000 */
[----:B------:R-:W-:Y:S01]  /*8160*/  F2FP.BF16.F32.PACK_AB R89, RZ, R89 ;  /* 0x00000059ff59723e */ /* 0x000fe200000010ff */
[----:B------:R-:W-:Y:S01]  /*8170*/  @P0 STG.E.U16 desc[UR36][R6.64], R88 ;  /* 0x0000005806000986 */ /* 0x000fe2000c101524 */
[----:B------:R-:W-:Y:S01]  /*8180*/  ISETP.GT.AND P3, PT, R0, RZ, P1 ;  /* 0x000000ff0000720c */ /* 0x000fe20000f64270 */
[-C--:B------:R-:W-:Y:S01]  /*8190*/  FMUL R94, R94, R154.reuse ;  /* 0x0000009a5e5e7220 */ /* 0x080fe20000400000 */
[----:B------:R-:W-:Y:S01]  /*81a0*/  ISETP.GT.AND P0, PT, R0, 0x1, P1 ;  /* 0x000000010000780c */ /* 0x000fe20000f04270 */
[----:B------:R-:W-:Y:S01]  /*81b0*/  @P4 STG.E.U16 desc[UR36][R6.64+0x2], R89 ;  /* 0x0000025906004986 */ /* 0x000fe2000c101524 */
[----:B------:R-:W-:Y:S01]  /*81c0*/  SHF.L.U64.HI R9, R4, 0x4, R5 ;  /* 0x0000000404097819 */ /* 0x000fe20000010205 */
[----:B------:R-:W-:Y:S01]  /*81d0*/  FMUL R95, R95, R154 ;  /* 0x0000009a5f5f7220 */ /* 0x000fe20000400000 */
[----:B------:R-:W-:Y:S01]  /*81e0*/  IADD3 R12, P4, R11, R6, RZ ;  /* 0x000000060b0c7210 */ /* 0x000fe20007f9e0ff */
[----:B------:R-:W-:Y:S01]  /*81f0*/  FMUL R96, R96, R154 ;  /* 0x0000009a60607220 */ /* 0x000fe20000400000 */
[----:B------:R-:W-:Y:S01]  /*8200*/  F2FP.BF16.F32.PACK_AB R90, RZ, R90 ;  /* 0x0000005aff5a723e */ /* 0x000fe200000010ff */
[-C--:B------:R-:W-:Y:S01]  /*8210*/  FMUL R97, R97, R154.reuse ;  /* 0x0000009a61617220 */ /* 0x080fe20000400000 */
[----:B------:R-:W-:Y:S01]  /*8220*/  F2FP.BF16.F32.PACK_AB R91, RZ, R91 ;  /* 0x0000005bff5b723e */ /* 0x000fe200000010ff */
[----:B------:R-:W-:Y:S01]  /*8230*/  IMAD.X R13, R9, 0x1, R7, P4 ;  /* 0x00000001090d7824 */ /* 0x000fe200020e0607 */
[----:B------:R-:W-:Y:S01]  /*8240*/  ISETP.GT.AND P4, PT, R0, 0x9, P2 ;  /* 0x000000090000780c */ /* 0x000fe20001784270 */
[----:B------:R-:W-:Y:S01]  /*8250*/  FMUL R98, R98, R154 ;  /* 0x0000009a62627220 */ /* 0x000fe20000400000 */
[----:B------:R-:W-:Y:S01]  /*8260*/  F2FP.BF16.F32.PACK_AB R92, RZ, R92 ;  /* 0x0000005cff5c723e */ /* 0x000fe200000010ff */
[-C--:B------:R-:W-:Y:S01]  /*8270*/  FMUL R99, R99, R154.reuse ;  /* 0x0000009a63637220 */ /* 0x080fe20000400000 */
[----:B------:R-:W-:Y:S01]  /*8280*/  @P3 STG.E.U16 desc[UR36][R12.64], R90 ;  /* 0x0000005a0c003986 */ /* 0x000fe2000c101524 */
[----:B------:R-:W-:Y:S01]  /*8290*/  ISETP.GT.AND P3, PT, R0, 0x8, P2 ;  /* 0x000000080000780c */ /* 0x000fe20001764270 */
[-C--:B------:R-:W-:Y:S01]  /*82a0*/  FMUL R100, R100, R154.reuse ;  /* 0x0000009a64647220 */ /* 0x080fe20000400000 */
[----:B------:R-:W-:Y:S01]  /*82b0*/  F2FP.BF16.F32.PACK_AB R93, RZ, R93 ;  /* 0x0000005dff5d723e */ /* 0x000fe200000010ff */
[----:B------:R-:W-:Y:S01]  /*82c0*/  @P0 STG.E.U16 desc[UR36][R12.64+0x2], R91 ;  /* 0x0000025b0c000986 */ /* 0x000fe2000c101524 */
[----:B------:R-:W-:Y:S01]  /*82d0*/  ISETP.GT.AND P0, PT, R0, 0x8, P1 ;  /* 0x000000080000780c */ /* 0x000fe20000f04270 */
[----:B------:R-:W-:Y:S01]  /*82e0*/  FMUL R101, R101, R154 ;  /* 0x0000009a65657220 */ /* 0x000fe20000400000 */
[----:B------:R-:W-:Y:S01]  /*82f0*/  F2FP.BF16.F32.PACK_AB R94, RZ, R94 ;  /* 0x0000005eff5e723e */ /* 0x000fe200000010ff */
[-C--:B------:R-:W-:Y:S01]  /*8300*/  FMUL R102, R102, R154.reuse ;  /* 0x0000009a66667220 */ /* 0x080fe20000400000 */
[----:B------:R-:W-:Y:S01]  /*8310*/  F2FP.BF16.F32.PACK_AB R95, RZ, R95 ;  /* 0x0000005fff5f723e */ /* 0x000fe200000010ff */
[----:B------:R-:W-:Y:S01]  /*8320*/  FMUL R103, R103, R154 ;  /* 0x0000009a67677220 */ /* 0x000fe20000400000 */
[----:B------:R-:W-:Y:S01]  /*8330*/  F2FP.BF16.F32.PACK_AB R96, RZ, R96 ;  /* 0x00000060ff60723e */ /* 0x000fe200000010ff */
[-C--:B------:R-:W-:Y:S01]  /*8340*/  FMUL R104, R104, R154.reuse ;  /* 0x0000009a68687220 */ /* 0x080fe20000400000 */
[----:B------:R-:W-:Y:S01]  /*8350*/  F2FP.BF16.F32.PACK_AB R97, RZ, R97 ;  /* 0x00000061ff61723e */ /* 0x000fe200000010ff */
[----:B------:R-:W-:Y:S01]  /*8360*/  @P3 STG.E.U16 desc[UR36][R6.64+0x10], R92 ;  /* 0x0000105c06003986 */ /* 0x000fe2000c101524 */
[C---:B------:R-:W-:Y:S01]  /*8370*/  ISETP.GT.AND P3, PT, R0.reuse, 0x9, P1 ;  /* 0x000000090000780c */ /* 0x040fe20000f64270 */
[----:B------:R-:W-:Y:S01]  /*8380*/  FMUL R105, R105, R154 ;  /* 0x0000009a69697220 */ /* 0x000fe20000400000 */
[----:B------:R-:W-:Y:S01]  /*8390*/  F2FP.BF16.F32.PACK_AB R98, RZ, R98 ;  /* 0x00000062ff62723e */ /* 0x000fe200000010ff */
        /* <DEDUP_REMOVED lines=162> */
[----:B------:R-:W-:Y:S01]  /*8dc0*/  IMAD.SHL.U32 R15, R4, 0x100, RZ ;  /* 0x00000100040f7824 */ /* 0x000fe200078e00ff */
[----:B------:R-:W-:Y:S01]  /*8dd0*/  F2FP.BF16.F32.PACK_AB R145, RZ, R145 ;  /* 0x00000091ff91723e */ /* 0x000fe200000010ff */
[----:B------:R-:W-:Y:S01]  /*8de0*/  @P3 STG.E.U16 desc[UR36][R6.64+0xa0], R128 ;  /* 0x0000a08006003986 */ /* 0x000fe2000c101524 */
[----:B------:R-:W-:Y:S01]  /*8df0*/  ISETP.GT.AND P3, PT, R0, 0x51, P1 ;  /* 0x000000510000780c */ /* 0x000fe20000f64270 */
[----:B------:R-:W-:Y:S01]  /*8e00*/  FMUL R24, R24, R154 ;  /* 0x0000009a18187220 */ /* 0x000fe20000400000 */
[----:B------:R-:W-:Y:S01]  /*8e10*/  F2FP.BF16.F32.PACK_AB R146, RZ, R146 ;  /* 0x00000092ff92723e */ /* 0x000fe200000010ff */
[----:B------:R-:W-:Y:S01]  /*8e20*/  @P4 STG.E.U16 desc[UR36][R6.64+0xa2], R129 ;  /* 0x0000a28106004986 */ /* 0x000fe2000c101524 */
[C---:B------:R-:W-:Y:S01]  /*8e30*/  ISETP.GT.AND P4, PT, R0.reuse, 0x58, P2 ;  /* 0x000000580000780c */ /* 0x040fe20001784270 */
        /* <DEDUP_REMOVED lines=18> */
[-C--:B------:R-:W-:Y:S01]  /*8f60*/  FMUL R30, R30, R154.reuse ;  /* 0x0000009a1e1e7220 */ /* 0x080fe20000400000 */
[----:B------:R-:W-:Y:S01]  /*8f70*/  SHF.L.U64.HI R5, R4, 0x8, R5 ;  /* 0x0000000804057819 */ /* 0x000fe20000010205 */
[----:B------:R-:W-:Y:S01]  /*8f80*/  FMUL R31, R31, R154 ;  /* 0x0000009a1f1f7220 */ /* 0x000fe20000400000 */
[----:B------:R-:W-:Y:S01]  /*8f90*/  F2FP.BF16.F32.PACK_AB R24, RZ, R24 ;  /* 0x00000018ff18723e */ /* 0x000fe200000010ff */
[----:B------:R-:W-:Y:S01]  /*8fa0*/  @P3 STG.E.U16 desc[UR36][R12.64+0xb0], R134 ;  /* 0x0000b0860c003986 */ /* 0x000fe2000c101524 */
[----:B------:R-:W-:Y:S01]  /*8fb0*/  ISETP.GT.AND P3, PT, R0, 0x61, P2 ;  /* 0x000000610000780c */ /* 0x000fe20001764270 */
        /* <DEDUP_REMOVED lines=43> */
[C---:B------:R-:W-:Y:S01]  /*9270*/  ISETP.GT.AND P2, PT, R0.reuse, 0x79, P2 ;  /* 0x000000790000780c */ /* 0x040fe20001744270 */
        /* <DEDUP_REMOVED lines=10> */
[-C--:B------:R-:W-:Y:S01]  /*9320*/  FMUL R48, R48, R154.reuse ;  /* 0x0000009a30307220 */ /* 0x080fe20000400000 */
[----:B------:R-:W-:Y:S01]  /*9330*/  F2FP.BF16.F32.PACK_AB R41, RZ, R41 ;  /* 0x00000029ff29723e */ /* 0x000fe200000010ff */
[----:B------:R-:W-:Y:S01]  /*9340*/  FMUL R49, R49, R154 ;  /* 0x0000009a31317220 */ /* 0x000fe20000400000 */
[----:B------:R-:W-:Y:S01]  /*9350*/  F2FP.BF16.F32.PACK_AB R40, RZ, R40 ;  /* 0x00000028ff28723e */ /* 0x000fe200000010ff */
[----:B------:R-:W-:Y:S01]  /*9360*/  @P4 STG.E.U16 desc[UR36][R12.64+0xe0], R146 ;  /* 0x0000e0920c004986 */ /* 0x000fe2000c101524 */
[----:B------:R-:W-:Y:S01]  /*9370*/  F2FP.BF16.F32.PACK_AB R42, RZ, R42 ;  /* 0x0000002aff2a723e */ /* 0x000fe200000010ff */
[-C--:B------:R-:W-:Y:S01]  /*9380*/  FMUL R50, R50, R154.reuse ;  /* 0x0000009a32327220 */ /* 0x080fe20000400000 */
[----:B------:R-:W-:Y:S01]  /*9390*/  F2FP.BF16.F32.PACK_AB R43, RZ, R43 ;  /* 0x0000002bff2b723e */ /* 0x000fe200000010ff */
[----:B------:R-:W-:Y:S01]  /*93a0*/  @P0 STG.E.U16 desc[UR36][R12.64+0xe2], R147 ;  /* 0x0000e2930c000986 */ /* 0x000fe2000c101524 */
[C---:B------:R-:W-:Y:S01]  /*93b0*/  ISETP.GT.AND P0, PT, R0.reuse, 0x78, P1 ;  /* 0x000000780000780c */ /* 0x040fe20000f04270 */
[----:B------:R-:W-:Y:S01]  /*93c0*/  FMUL R51, R51, R154 ;  /* 0x0000009a33337220 */ /* 0x000fe20000400000 */
[----:B------:R-:W-:Y:S01]  /*93d0*/  ISETP.GT.AND P1, PT, R0, 0x79, P1 ;  /* 0x000000790000780c */ /* 0x000fe20000f24270 */
[----:B------:R-:W-:Y:S01]  /*93e0*/  @P3 STG.E.U16 desc[UR36][R6.64+0xf0], R148 ;  /* 0x0000f09406003986 */ /* 0x000fe2000c101524 */
[----:B------:R-:W-:Y:S01]  /*93f0*/  IADD3 R14, P3, P4, R11, R6, R15 ;  /* 0x000000060b0e7210 */ /* 0x000fe20007c7e00f */
[----:B------:R-:W-:Y:S01]  /*9400*/  FMUL R52, R52, R154 ;  /* 0x0000009a34347220 */ /* 0x000fe20000400000 */
[----:B------:R-:W-:Y:S01]  /*9410*/  F2FP.BF16.F32.PACK_AB R44, RZ, R44 ;  /* 0x0000002cff2c723e */ /* 0x000fe200000010ff */
[----:B------:R0:W-:Y:S01]  /*9420*/  @P2 STG.E.U16 desc[UR36][R6.64+0xf2], R149 ;  /* 0x0000f29506002986 */ /* 0x0001e2000c101524 */
[----:B------:R-:W-:Y:S01]  /*9430*/  IADD3 R4, P2, R15, R6, RZ ;  /* 0x000000060f047210 */ /* 0x000fe20007f5e0ff */
[-C--:B------:R-:W-:Y:S01]  /*9440*/  FMUL R53, R53, R154.reuse ;  /* 0x0000009a35357220 */ /* 0x080fe20000400000 */
[----:B------:R-:W-:Y:S01]  /*9450*/  IADD3.X R15, R9, R7, R5, P3, P4 ;  /* 0x00000007090f7210 */ /* 0x000fe20001fe8405 */
[-C--:B------:R-:W-:Y:S01]  /*9460*/  FMUL R54, R54, R154.reuse ;  /* 0x0000009a36367220 */ /* 0x080fe20000400000 */
[C---:B------:R-:W-:Y:S01]  /*9470*/  ISETP.GT.AND P3, PT, R157.reuse, 0x88, PT ;  /* 0x000000889d00780c */ /* 0x040fe20003f64270 */
[----:B------:R-:W-:Y:S01]  /*9480*/  @P0 STG.E.U16 desc[UR36][R12.64+0xf0], R150 ;  /* 0x0000f0960c000986 */ /* 0x000fe2000c101524 */
[----:B------:R-:W-:Y:S01]  /*9490*/  ISETP.GT.AND P0, PT, R157, 0x80, PT ;  /* 0x000000809d00780c */ /* 0x000fe20003f04270 */
[----:B------:R-:W-:Y:S01]  /*94a0*/  IMAD.X R5, R5, 0x1, R7, P2 ;  /* 0x0000000105057824 */ /* 0x000fe200010e0607 */
[C---:B------:R-:W-:Y:S01]  /*94b0*/  ISETP.GT.AND P2, PT, R0.reuse, RZ, P3 ;  /* 0x000000ff0000720c */ /* 0x040fe20001f44270 */
[----:B------:R-:W-:Y:S01]  /*94c0*/  @P1 STG.E.U16 desc[UR36][R12.64+0xf2], R151 ;  /* 0x0000f2970c001986 */ /* 0x000fe2000c101524 */
[C---:B------:R-:W-:Y:S01]  /*94d0*/  ISETP.GT.AND P1, PT, R0.reuse, RZ, P0 ;  /* 0x000000ff0000720c */ /* 0x040fe20000724270 */
[-C--:B------:R-:W-:Y:S01]  /*94e0*/  FMUL R55, R55, R154.reuse ;  /* 0x0000009a37377220 */ /* 0x080fe20000400000 */
[----:B------:R-:W-:Y:S01]  /*94f0*/  ISETP.GT.AND P4, PT, R0, 0x1, P0 ;  /* 0x000000010000780c */ /* 0x000fe20000784270 */
[-C--:B------:R-:W-:Y:S01]  /*9500*/  FMUL R56, R56, R154.reuse ;  /* 0x0000009a38387220 */ /* 0x080fe20000400000 */
[----:B------:R-:W-:Y:S01]  /*9510*/  F2FP.BF16.F32.PACK_AB R45, RZ, R45 ;  /* 0x0000002dff2d723e */ /* 0x000fe200000010ff */
[----:B------:R-:W-:Y:S01]  /*9520*/  FMUL R57, R57, R154 ;  /* 0x0000009a39397220 */ /* 0x000fe20000400000 */
[----:B------:R-:W-:Y:S01]  /*9530*/  F2FP.BF16.F32.PACK_AB R46, RZ, R46 ;  /* 0x0000002eff2e723e */ /* 0x000fe200000010ff */
[-C--:B------:R-:W-:Y:S01]  /*9540*/  FMUL R58, R58, R154.reuse ;  /* 0x0000009a3a3a7220 */ /* 0x080fe20000400000 */
[----:B------:R-:W-:Y:S01]  /*9550*/  F2FP.BF16.F32.PACK_AB R47, RZ, R47 ;  /* 0x0000002fff2f723e */ /* 0x000fe200000010ff */
[----:B------:R-:W-:Y:S01]  /*9560*/  FMUL R59, R59, R154 ;  /* 0x0000009a3b3b7220 */ /* 0x000fe20000400000 */
[----:B------:R-:W-:Y:S01]  /*9570*/  F2FP.BF16.F32.PACK_AB R48, RZ, R48 ;  /* 0x00000030ff30723e */ /* 0x000fe200000010ff */
[----:B------:R-:W-:Y:S01]  /*9580*/  FMUL R60, R60, R154 ;  /* 0x0000009a3c3c7220 */ /* 0x000fe20000400000 */
[----:B------:R-:W-:Y:S01]  /*9590*/  F2FP.BF16.F32.PACK_AB R49, RZ, R49 ;  /* 0x00000031ff31723e */ /* 0x000fe200000010ff */
[----:B------:R-:W-:Y:S01]  /*95a0*/  @P1 STG.E.U16 desc[UR36][R4.64], R24 ;  /* 0x0000001804001986 */ /* 0x000fe2000c101524 */
[----:B0-----:R-:W-:Y:S01]  /*95b0*/  IADD3 R6, P1, R11, R4, RZ ;  /* 0x000000040b067210 */ /* 0x001fe20007f3e0ff */
[----:B------:R-:W-:Y:S01]  /*95c0*/  FMUL R61, R61, R154 ;  /* 0x0000009a3d3d7220 */ /* 0x000fe20000400000 */
[----:B------:R-:W-:Y:S01]  /*95d0*/  F2FP.BF16.F32.PACK_AB R50, RZ, R50 ;  /* 0x00000032ff32723e */ /* 0x000fe200000010ff */
[----:B------:R-:W-:Y:S01]  /*95e0*/  @P4 STG.E.U16 desc[UR36][R4.64+0x2], R25 ;  /* 0x0000021904004986 */ /* 0x000fe2000c101524 */
[C---:B------:R-:W-:Y:S01]  /*95f0*/  ISETP.GT.AND P4, PT, R0.reuse, 0x1, P3 ;  /* 0x000000010000780c */ /* 0x040fe20001f84270 */
[--C-:B------:R-:W-:Y:S01]  /*9600*/  IMAD.X R7, R9, 0x1, R5.reuse, P1 ;  /* 0x0000000109077824 */ /* 0x100fe200008e0605 */
[----:B------:R-:W-:Y:S01]  /*9610*/  ISETP.GT.AND P1, PT, R0, 0x8, P0 ;  /* 0x000000080000780c */ /* 0x000fe20000724270 */
[-C--:B------:R-:W-:Y:S01]  /*9620*/  FMUL R62, R62, R154.reuse ;  /* 0x0000009a3e3e7220 */ /* 0x080fe20000400000 */
[----:B------:R-:W-:Y:S01]  /*9630*/  F2FP.BF16.F32.PACK_AB R51, RZ, R51 ;  /* 0x00000033ff33723e */ /* 0x000fe200000010ff */
[-C--:B------:R-:W-:Y:S01]  /*9640*/  FMUL R63, R63, R154.reuse ;  /* 0x0000009a3f3f7220 */ /* 0x080fe20000400000 */
[----:B------:R-:W-:Y:S01]  /*9650*/  @P2 STG.E.U16 desc[UR36][R6.64], R26 ;  /* 0x0000001a06002986 */ /* 0x000fe2000c101524 */
[----:B------:R-:W-:Y:S01]  /*9660*/  ISETP.GT.AND P2, PT, R0, 0x9, P0 ;  /* 0x000000090000780c */ /* 0x000fe20000744270 */
[----:B------:R-:W-:Y:S01]  /*9670*/  FMUL R64, R64, R154 ;  /* 0x0000009a40407220 */ /* 0x000fe20000400000 */
[----:B------:R-:W-:Y:S01]  /*9680*/  F2FP.BF16.F32.PACK_AB R52, RZ, R52 ;  /* 0x00000034ff34723e */ /* 0x000fe200000010ff */
[-C--:B------:R-:W-:Y:S01]  /*9690*/  FMUL R65, R65, R154.reuse ;  /* 0x0000009a41417220 */ /* 0x080fe20000400000 */
[----:B------:R-:W-:Y:S01]  /*96a0*/  F2FP.BF16.F32.PACK_AB R53, RZ, R53 ;  /* 0x00000035ff35723e */ /* 0x000fe200000010ff */
[----:B------:R-:W-:Y:S01]  /*96b0*/  FMUL R66, R66, R154 ;  /* 0x0000009a42427220 */ /* 0x000fe20000400000 */
[----:B------:R0:W-:Y:S01]  /*96c0*/  @P4 STG.E.U16 desc[UR36][R6.64+0x2], R27 ;  /* 0x0000021b06004986 */ /* 0x0001e2000c101524 */
[----:B------:R-:W-:Y:S01]  /*96d0*/  IADD3 R8, P4, R11, R4, RZ ;  /* 0x000000040b087210 */ /* 0x000fe20007f9e0ff */
[----:B------:R-:W-:Y:S01]  /*96e0*/  FMUL R67, R67, R154 ;  /* 0x0000009a43437220 */ /* 0x000fe20000400000 */
[----:B------:R-:W-:Y:S01]  /*96f0*/  F2FP.BF16.F32.PACK_AB R54, RZ, R54 ;  /* 0x00000036ff36723e */ /* 0x000fe200000010ff */
[----:B------:R-:W-:Y:S01]  /*9700*/  @P1 STG.E.U16 desc[UR36][R4.64+0x10], R28 ;  /* 0x0000101c04001986 */ /* 0x000fe2000c101524 */
[C---:B------:R-:W-:Y:S01]  /*9710*/  ISETP.GT.AND P1, PT, R0.reuse, 0x8, P3 ;  /* 0x000000080000780c */ /* 0x040fe20001f24270 */
[----:B------:R-:W-:Y:S01]  /*9720*/  IMAD.X R9, R9, 0x1, R5, P4 ;  /* 0x0000000109097824 */ /* 0x000fe200020e0605 */
[C---:B------:R-:W-:Y:S01]  /*9730*/  ISETP.GT.AND P4, PT, R0.reuse, 0x9, P3 ;  /* 0x000000090000780c */ /* 0x040fe20001f84270 */
[----:B------:R-:W-:Y:S01]  /*9740*/  @P2 STG.E.U16 desc[UR36][R4.64+0x12], R29 ;  /* 0x0000121d04002986 */ /* 0x000fe2000c101524 */
        /* <DEDUP_REMOVED lines=25> */
[----:B------:R-:W-:Y:S01]  /*98e0*/  FMUL R76, R76, R154 ;  /* 0x0000009a4c4c7220 */ /* 0x000fe20000400000 */
[----:B------:R-:W-:Y:S01]  /*98f0*/  F2FP.BF16.F32.PACK_AB R63, RZ, R63 ;  /* 0x0000003fff3f723e */ /* 0x000fe200000010ff */
[--C-:B0-----:R-:W-:Y:S01]  /*9900*/  @P4 IMAD.MOV.U32 R6, RZ, RZ, R14.reuse ;  /* 0x000000ffff064224 */ /* 0x101fe200078e000e */
[----:B------:R-:W-:Y:S01]  /*9910*/  F2FP.BF16.F32.PACK_AB R64, RZ, R64 ;  /* 0x00000040ff40723e */ /* 0x000fe200000010ff */
[--C-:B------:R-:W-:Y:S01]  /*9920*/  @P4 IMAD.MOV.U32 R7, RZ, RZ, R15.reuse ;  /* 0x000000ffff074224 */ /* 0x100fe200078e000f */
[----:B------:R-:W-:Y:S01]  /*9930*/  F2FP.BF16.F32.PACK_AB R65, RZ, R65 ;  /* 0x00000041ff41723e */ /* 0x000fe200000010ff */
[----:B------:R-:W-:Y:S01]  /*9940*/  FMUL R77, R77, R154 ;  /* 0x0000009a4d4d7220 */ /* 0x000fe20000400000 */
[----:B------:R-:W-:Y:S01]  /*9950*/  F2FP.BF16.F32.PACK_AB R66, RZ, R66 ;  /* 0x00000042ff42723e */ /* 0x000fe200000010ff */
[-C--:B------:R-:W-:Y:S01]  /*9960*/  FMUL R78, R78, R154.reuse ;  /* 0x0000009a4e4e7220 */ /* 0x080fe20000400000 */
[----:B------:R0:W-:Y:S01]  /*9970*/  @P4 STG.E.U16 desc[UR36][R6.64+0x20], R34 ;  /* 0x0000202206004986 */ /* 0x0001e2000c101524 */
[----:B------:R-:W-:Y:S01]  /*9980*/  ISETP.GT.AND P4, PT, R0, 0x19, P0 ;  /* 0x000000190000780c */ /* 0x000fe20000784270 */
[-C--:B------:R-:W-:Y:S01]  /*9990*/  FMUL R79, R79, R154.reuse ;  /* 0x0000009a4f4f7220 */ /* 0x080fe20000400000 */
[----:B------:R-:W-:Y:S01]  /*99a0*/  F2FP.BF16.F32.PACK_AB R67, RZ, R67 ;  /* 0x00000043ff43723e */ /* 0x000fe200000010ff */
[-C--:B------:R-:W-:Y:S01]  /*99b0*/  FMUL R80, R80, R154.reuse ;  /* 0x0000009a50507220 */ /* 0x080fe20000400000 */
[----:B------:R-:W-:Y:S01]  /*99c0*/  F2FP.BF16.F32.PACK_AB R69, RZ, R69 ;  /* 0x00000045ff45723e */ /* 0x000fe200000010ff */
[----:B------:R-:W-:Y:S01]  /*99d0*/  FMUL R81, R81, R154 ;  /* 0x0000009a51517220 */ /* 0x000fe20000400000 */
[----:B------:R-:W-:Y:S01]  /*99e0*/  F2FP.BF16.F32.PACK_AB R68, RZ, R68 ;  /* 0x00000044ff44723e */ /* 0x000fe200000010ff */
[----:B------:R-:W-:Y:S01]  /*99f0*/  FMUL R82, R82, R154 ;  /* 0x0000009a52527220 */ /* 0x000fe20000400000 */
[----:B------:R-:W-:Y:S01]  /*9a00*/  F2FP.BF16.F32.PACK_AB R70, RZ, R70 ;  /* 0x00000046ff46723e */ /* 0x000fe200000010ff */
[----:B------:R-:W-:Y:S01]  /*9a10*/  FMUL R83, R83, R154 ;  /* 0x0000009a53537220 */ /* 0x000fe20000400000 */
[----:B------:R-:W-:Y:S01]  /*9a20*/  F2FP.BF16.F32.PACK_AB R71, RZ, R71 ;  /* 0x00000047ff47723e */ /* 0x000fe200000010ff */
[----:B0-----:R-:W-:Y:S01]  /*9a30*/  @P2 IMAD.MOV.U32 R6, RZ, RZ, R14 ;  /* 0x000000ffff062224 */ /* 0x001fe200078e000e */
[----:B------:R-:W-:Y:S01]  /*9a40*/  F2FP.BF16.F32.PACK_AB R72, RZ, R72 ;  /* 0x00000048ff48723e */ /* 0x000fe200000010ff */
[----:B------:R-:W-:Y:S01]  /*9a50*/  @P2 IMAD.MOV.U32 R7, RZ, RZ, R15 ;  /* 0x000000ffff072224 */ /* 0x000fe200078e000f */
        /* <DEDUP_REMOVED lines=13> */
[----:B------:R-:W-:-:S02]  /*9b30*/  ISETP.GT.AND P4, PT, R0, 0x20, P0 ;  /* 0x000000200000780c */ /* 0x000fc40000784270 */
[----:B------:R-:W-:Y:S02]  /*9b40*/  F2FP.BF16.F32.PACK_AB R77, RZ, R77 ;  /* 0x0000004dff4d723e */ /* 0x000fe400000010ff */
[----:B------:R-:W-:Y:S01]  /*9b50*/  F2FP.BF16.F32.PACK_AB R78, RZ, R78 ;  /* 0x0000004eff4e723e */ /* 0x000fe200000010ff */
[----:B0-----:R-:W-:Y:S01]  /*9b60*/  @P2 IMAD.MOV.U32 R7, RZ, RZ, R15 ;  /* 0x000000ffff072224 */ /* 0x001fe200078e000f */
[----:B------:R-:W-:Y:S02]  /*9b70*/  @P2 MOV R6, R14 ;  /* 0x0000000e00062202 */ /* 0x000fe40000000f00 */
[----:B------:R-:W-:Y:S02]  /*9b80*/  F2FP.BF16.F32.PACK_AB R79, RZ, R79 ;  /* 0x0000004fff4f723e */ /* 0x000fe400000010ff */
[----:B------:R-:W-:Y:S01]  /*9b90*/  F2FP.BF16.F32.PACK_AB R80, RZ, R80 ;  /* 0x00000050ff50723e */ /* 0x000fe200000010ff */
[----:B------:R0:W-:Y:S01]  /*9ba0*/  @P2 STG.E.U16 desc[UR36][R6.64+0x30], R38 ;  /* 0x0000302606002986 */ /* 0x0001e2000c101524 */
[----:B------:R-:W-:-:S02]  /*9bb0*/  ISETP.GT.AND P2, PT, R0, 0x21, P0 ;  /* 0x000000210000780c */ /* 0x000fc40000744270 */
[----:B------:R-:W-:Y:S02]  /*9bc0*/  F2FP.BF16.F32.PACK_AB R81, RZ, R81 ;  /* 0x00000051ff51723e */ /* 0x000fe400000010ff */
[----:B------:R-:W-:Y:S02]  /*9bd0*/  F2FP.BF16.F32.PACK_AB R82, RZ, R82 ;  /* 0x00000052ff52723e */ /* 0x000fe400000010ff */
[----:B------:R-:W-:Y:S02]  /*9be0*/  F2FP.BF16.F32.PACK_AB R83, RZ, R83 ;  /* 0x00000053ff53723e */ /* 0x000fe400000010ff */
[----:B------:R-:W-:Y:S02]  /*9bf0*/  F2FP.BF16.F32.PACK_AB R84, RZ, R84 ;  /* 0x00000054ff54723e */ /* 0x000fe400000010ff */
[----:B------:R-:W-:Y:S01]  /*9c00*/  F2FP.BF16.F32.PACK_AB R85, RZ, R85 ;  /* 0x00000055ff55723e */ /* 0x000fe200000010ff */
[----:B0-----:R-:W-:Y:S01]  /*9c10*/  @P1 IMAD.MOV.U32 R6, RZ, RZ, R14 ;  /* 0x000000ffff061224 */ /* 0x001fe200078e000e */
[----:B------:R-:W-:Y:S01]  /*9c20*/  F2FP.BF16.F32.PACK_AB R86, RZ, R86 ;  /* 0x00000056ff56723e */ /* 0x000fe200000010ff */
[----:B------:R-:W-:Y:S01]  /*9c30*/  @P1 IMAD.MOV.U32 R7, RZ, RZ, R15 ;  /* 0x000000ffff071224 */ /* 0x000fe200078e000f */
[----:B------:R-:W-:-:S04]  /*9c40*/  F2FP.BF16.F32.PACK_AB R87, RZ, R87 ;  /* 0x00000057ff57723e */ /* 0x000fc800000010ff */
[----:B------:R0:W-:Y:S01]  /*9c50*/  @P1 STG.E.U16 desc[UR36][R6.64+0x32], R39 ;  /* 0x0000322706001986 */ /* 0x0001e2000c101524 */
[----:B------:R-:W-:-:S03]  /*9c60*/  ISETP.GT.AND P1, PT, R0, 0x20, P3 ;  /* 0x000000200000780c */ /* 0x000fc60001f24270 */
[----:B------:R-:W-:Y:S01]  /*9c70*/  @P2 STG.E.U16 desc[UR36][R4.64+0x42], R41 ;  /* 0x0000422904002986 */ /* 0x000fe2000c101524 */
[----:B------:R-:W-:-:S03]  /*9c80*/  ISETP.GT.AND P2, PT, R0, 0x21, P3 ;  /* 0x000000210000780c */ /* 0x000fc60001f44270 */
[----:B------:R-:W-:Y:S01]  /*9c90*/  @P4 STG.E.U16 desc[UR36][R4.64+0x40], R40 ;  /* 0x0000402804004986 */ /* 0x000fe2000c101524 */
[----:B------:R-:W-:-:S05]  /*9ca0*/  ISETP.GT.AND P4, PT, R0, 0x28, P0 ;  /* 0x000000280000780c */ /* 0x000fca0000784270 */
[----:B0-----:R-:W-:Y:S02]  /*9cb0*/  @P1 IMAD.MOV.U32 R6, RZ, RZ, R14 ;  /* 0x000000ffff061224 */ /* 0x001fe400078e000e */
[----:B------:R-:W-:-:S05]  /*9cc0*/  @P1 IMAD.MOV.U32 R7, RZ, RZ, R15 ;  /* 0x000000ffff071224 */ /* 0x000fca00078e000f */
[----:B------:R0:W-:Y:S01]  /*9cd0*/  @P1 STG.E.U16 desc[UR36][R6.64+0x40], R42 ;  /* 0x0000402a06001986 */ /* 0x0001e2000c101524 */
[----:B------:R-:W-:Y:S01]  /*9ce0*/  ISETP.GT.AND P1, PT, R0, 0x29, P0 ;  /* 0x000000290000780c */ /* 0x000fe20000724270 */
[----:B0-----:R-:W-:Y:S02]  /*9cf0*/  @P2 IMAD.MOV.U32 R6, RZ, RZ, R14 ;  /* 0x000000ffff062224 */ /* 0x001fe400078e000e */
[----:B------:R-:W-:-:S05]  /*9d00*/  @P2 IMAD.MOV.U32 R7, RZ, RZ, R15 ;  /* 0x000000ffff072224 */ /* 0x000fca00078e000f */
        /* <DEDUP_REMOVED lines=15> */
[----:B------:R-:W-:Y:S02]  /*9e00*/  ISETP.GT.AND P1, PT, R0, 0x31, P3 ;  /* 0x000000310000780c */ /* 0x000fe40001f24270 */
[----:B0-----:R-:W-:Y:S01]  /*9e10*/  @P2 MOV R6, R14 ;  /* 0x0000000e00062202 */ /* 0x001fe20000000f00 */
[----:B------:R-:W-:-:S06]  /*9e20*/  @P2 IMAD.MOV.U32 R7, RZ, RZ, R15 ;  /* 0x000000ffff072224 */ /* 0x000fcc00078e000f */
[----:B------:R-:W-:Y:S01]  /*9e30*/  @P4 STG.E.U16 desc[UR36][R4.64+0x62], R49 ;  /* 0x0000623104004986 */ /* 0x000fe2000c101524 */
[----:B------:R-:W-:-:S03]  /*9e40*/  ISETP.GT.AND P4, PT, R0, 0x39, P0 ;  /* 0x000000390000780c */ /* 0x000fc60000784270 */
[----:B------:R0:W-:Y:S01]  /*9e50*/  @P2 STG.E.U16 desc[UR36][R6.64+0x60], R50 ;  /* 0x0000603206002986 */ /* 0x0001e2000c101524 */
[----:B------:R-:W-:Y:S01]  /*9e60*/  ISETP.GT.AND P2, PT, R0, 0x38, P0 ;  /* 0x000000380000780c */ /* 0x000fe20000744270 */
[----:B0-----:R-:W-:Y:S02]  /*9e70*/  @P1 IMAD.MOV.U32 R6, RZ, RZ, R14 ;  /* 0x000000ffff061224 */ /* 0x001fe400078e000e */
[----:B------:R-:W-:-:S05]  /*9e80*/  @P1 IMAD.MOV.U32 R7, RZ, RZ, R15 ;  /* 0x000000ffff071224 */ /* 0x000fca00078e000f */
[----:B------:R0:W-:Y:S01]  /*9e90*/  @P1 STG.E.U16 desc[UR36][R6.64+0x62], R51 ;  /* 0x0000623306001986 */ /* 0x0001e2000c101524 */
[----:B------:R-:W-:-:S04]  /*9ea0*/  ISETP.GT.AND P1, PT, R0, 0x38, P3 ;  /* 0x000000380000780c */ /* 0x000fc80001f24270 */
[----:B------:R-:W-:Y:S01]  /*9eb0*/  @P2 STG.E.U16 desc[UR36][R4.64+0x70], R52 ;  /* 0x0000703404002986 */ /* 0x000fe2000c101524 */
[----:B------:R-:W-:-:S03]  /*9ec0*/  ISETP.GT.AND P2, PT, R0, 0x39, P3 ;  /* 0x000000390000780c */ /* 0x000fc60001f44270 */
[----:B------:R-:W-:Y:S01]  /*9ed0*/  @P4 STG.E.U16 desc[UR36][R4.64+0x72], R53 ;  /* 0x0000723504004986 */ /* 0x000fe2000c101524 */
[----:B------:R-:W-:-:S04]  /*9ee0*/  ISETP.GT.AND P4, PT, R0, 0x40, P0 ;  /* 0x000000400000780c */ /* 0x000fc80000784270 */
        /* <DEDUP_REMOVED lines=24> */
[----:B0-----:R-:W-:Y:S01]  /*a070*/  @P4 MOV R6, R14 ;  /* 0x0000000e00064202 */ /* 0x001fe20000000f00 */
        /* <DEDUP_REMOVED lines=44> */
[----:B------:R-:W-:Y:S01]  /*a340*/  ISETP.GT.AND P2, PT, R0, 0x69, P3 ;  /* 0x000000690000780c */ /* 0x000fe20001f44270 */
[----:B0-----:R-:W-:Y:S02]  /*a350*/  @P1 IMAD.MOV.U32 R6, RZ, RZ, R14 ;  /* 0x000000ffff061224 */ /* 0x001fe400078e000e */
        /* <DEDUP_REMOVED lines=10> */
[----:B------:R-:W-:Y:S01]  /*a400*/  ISETP.GT.AND P1, PT, R0, 0x71, P3 ;  /* 0x000000710000780c */ /* 0x000fe20001f24270 */
[----:B0-----:R-:W-:Y:S02]  /*a410*/  @P4 IMAD.MOV.U32 R6, RZ, RZ, R14 ;  /* 0x000000ffff064224 */ /* 0x001fe400078e000e */
[----:B------:R-:W-:-:S05]  /*a420*/  @P4 IMAD.MOV.U32 R7, RZ, RZ, R15 ;  /* 0x000000ffff074224 */ /* 0x000fca00078e000f */
[----:B------:R-:W-:Y:S01]  /*a430*/  @P2 STG.E.U16 desc[UR36][R4.64+0xe2], R81 ;  /* 0x0000e25104002986 */ /* 0x000fe2000c101524 */
[C---:B------:R-:W-:Y:S02]  /*a440*/  ISETP.GT.AND P2, PT, R0.reuse, 0x78, P0 ;  /* 0x000000780000780c */ /* 0x040fe40000744270 */
[C---:B------:R-:W-:Y:S01]  /*a450*/  ISETP.GT.AND P0, PT, R0.reuse, 0x79, P0 ;  /* 0x000000790000780c */ /* 0x040fe20000704270 */
[----:B------:R0:W-:Y:S01]  /*a460*/  @P4 STG.E.U16 desc[UR36][R6.64+0xe0], R82 ;  /* 0x0000e05206004986 */ /* 0x0001e2000c101524 */
[C---:B------:R-:W-:Y:S02]  /*a470*/  ISETP.GT.AND P4, PT, R0.reuse, 0x78, P3 ;  /* 0x000000780000780c */ /* 0x040fe40001f84270 */
[----:B------:R-:W-:Y:S01]  /*a480*/  ISETP.GT.AND P3, PT, R0, 0x79, P3 ;  /* 0x000000790000780c */ /* 0x000fe20001f64270 */
[----:B0-----:R-:W-:Y:S02]  /*a490*/  @P1 IMAD.MOV.U32 R6, RZ, RZ, R14 ;  /* 0x000000ffff061224 */ /* 0x001fe400078e000e */
[----:B------:R-:W-:-:S05]  /*a4a0*/  @P1 IMAD.MOV.U32 R7, RZ, RZ, R15 ;  /* 0x000000ffff071224 */ /* 0x000fca00078e000f */
[----:B------:R-:W-:Y:S04]  /*a4b0*/  @P1 STG.E.U16 desc[UR36][R6.64+0xe2], R83 ;  /* 0x0000e25306001986 */ /* 0x000fe8000c101524 */
[----:B------:R-:W-:Y:S04]  /*a4c0*/  @P2 STG.E.U16 desc[UR36][R4.64+0xf0], R84 ;  /* 0x0000f05404002986 */ /* 0x000fe8000c101524 */
[----:B------:R0:W-:Y:S02]  /*a4d0*/  @P0 STG.E.U16 desc[UR36][R4.64+0xf2], R85 ;  /* 0x0000f25504000986 */ /* 0x0001e4000c101524 */
[----:B0-----:R-:W-:Y:S01]  /*a4e0*/  @P4 MOV R4, R14 ;  /* 0x0000000e00044202 */ /* 0x001fe20000000f00 */
[----:B------:R-:W-:-:S05]  /*a4f0*/  @P4 IMAD.MOV.U32 R5, RZ, RZ, R15 ;  /* 0x000000ffff054224 */ /* 0x000fca00078e000f */
[----:B------:R0:W-:Y:S04]  /*a500*/  @P4 STG.E.U16 desc[UR36][R4.64+0xf0], R86 ;  /* 0x0000f05604004986 */ /* 0x0001e8000c101524 */
[----:B------:R0:W-:Y:S02]  /*a510*/  @P3 STG.E.U16 desc[UR36][R14.64+0xf2], R87 ;  /* 0x0000f2570e003986 */ /* 0x0001e4000c101524 */
.L_x_284:
[----:B------:R-:W-:Y:S05]  /*a520*/  BSYNC B0 ;  /* 0x0000000000007941 */ /* 0x000fea0003800000 */
.L_x_32:
[----:B------:R-:W-:Y:S01]  /*a530*/  ULDC UR4, c[0x0][0xc] ;  /* 0x0000030000047ab9 */ /* 0x000fe20000000800 */
[----:B------:R-:W-:Y:S01]  /*a540*/  ULDC UR5, c[0x0][0x10] ;  /* 0x0000040000057ab9 */ /* 0x000fe20000000800 */
[----:B0-----:R-:W0:Y:S01]  /*a550*/  LDC R5, c[0x0][0x14] ;  /* 0x00000500ff057b82 */ /* 0x001e220000000800 */
[----:B------:R-:W-:Y:S01]  /*a560*/  UIMAD.WIDE.U32 UR4, UR4, UR5, URZ ;  /* 0x00000005040472a5 */ /* 0x000fe2000f8e003f */
[----:B------:R-:W-:Y:S01]  /*a570*/  PRMT R0, RZ, 0x7610, R0 ;  /* 0x00007610ff007816 */ /* 0x000fe20000000000 */
[----:B------:R-:W-:Y:S02]  /*a580*/  IMAD.MOV.U32 R153, RZ, RZ, -0x1 ;  /* 0xffffffffff997424 */ /* 0x000fe400078e00ff */
[----:B------:R-:W-:Y:S02]  /*a590*/  IMAD.MOV.U32 R23, RZ, RZ, -0x1 ;  /* 0xffffffffff177424 */ /* 0x000fe400078e00ff */
[----:B0-----:R-:W-:-:S04]  /*a5a0*/  IMAD.WIDE.U32 R16, R5, UR4, R16 ;  /* 0x0000000405107c25 */ /* 0x001fc8000f8e0010 */
[----:B------:R-:W-:Y:S01]  /*a5b0*/  IMAD R5, R5, UR5, RZ ;  /* 0x0000000505057c24 */ /* 0x000fe2000f8e02ff */
[----:B------:R-:W-:Y:S02]  /*a5c0*/  ULDC.64 UR4, c[0x0][0x650] ;  /* 0x0001940000047ab9 */ /* 0x000fe40000000a00 */
[----:B------:R-:W-:Y:S01]  /*a5d0*/  ISETP.GE.U32.AND P0, PT, R16, UR4, PT ;  /* 0x0000000410007c0c */ /* 0x000fe2000bf06070 */
[----:B------:R-:W-:-:S05]  /*a5e0*/  IMAD.IADD R17, R17, 0x1, R5 ;  /* 0x0000000111117824 */ /* 0x000fca00078e0205 */
[----:B------:R-:W-:-:S13]  /*a5f0*/  ISETP.GE.U32.AND.EX P0, PT, R17, UR5, PT, P0 ;  /* 0x0000000511007c0c */ /* 0x000fda000bf06100 */
[----:B------:R-:W-:Y:S05]  /*a600*/  @P0 BRA `(.L_x_285) ;  /* 0x0000000400640947 */ /* 0x000fea0003800000 */
[----:B------:R-:W0:Y:S01]  /*a610*/  S2R R12, SR_CTAID.X ;  /* 0x00000000000c7919 */ /* 0x000e220000002500 */
[----:B------:R-:W3:Y:S01]  /*a620*/  LDC.64 R10, c[0x0][0x628] ;  /* 0x00018a00ff0a7b82 */ /* 0x000ee20000000a00 */
[----:B------:R-:W-:Y:S01]  /*a630*/  ULDC UR4, c[0x0][0x150] ;  /* 0x0000540000047ab9 */ /* 0x000fe20000000800 */
[----:B-12---:R-:W-:Y:S01]  /*a640*/  IMAD.MOV.U32 R8, RZ, RZ, R16 ;  /* 0x000000ffff087224 */ /* 0x006fe200078e0010 */
[----:B------:R-:W1:Y:S01]  /*a650*/  S2R R24, SR_CTAID.Y ;  /* 0x0000000000187919 */ /* 0x000e620000002600 */
[----:B------:R-:W-:-:S04]  /*a660*/  IMAD.MOV.U32 R9, RZ, RZ, R17 ;  /* 0x000000ffff097224 */ /* 0x000fc800078e0011 */
[----:B------:R-:W2:Y:S08]  /*a670*/  LDC R21, c[0x0][0x144] ;  /* 0x00005100ff157b82 */ /* 0x000eb00000000800 */
[----:B------:R-:W1:Y:S08]  /*a680*/  LDC R0, c[0x0][0x630] ;  /* 0x00018c00ff007b82 */ /* 0x000e700000000800 */
[----:B------:R-:W1:Y:S01]  /*a690*/  LDC.64 R14, c[0x0][0x620] ;  /* 0x00018800ff0e7b82 */ /* 0x000e620000000a00 */
[----:B---3--:R-:W-:-:S04]  /*a6a0*/  ISETP.NE.U32.AND P0, PT, R10, RZ, PT ;  /* 0x000000ff0a00720c */ /* 0x008fc80003f05070 */
[----:B------:R-:W-:Y:S02]  /*a6b0*/  ISETP.NE.AND.EX P0, PT, R11, RZ, PT, P0 ;  /* 0x000000ff0b00720c */ /* 0x000fe40003f05300 */
[----:B0-----:R-:W-:-:S05]  /*a6c0*/  I2FP.F32.U32 R3, R12 ;  /* 0x0000000c00037245 */ /* 0x001fca0000201000 */
[----:B------:R-:W-:-:S04]  /*a6d0*/  FMUL R3, R3, UR4 ;  /* 0x0000000403037c20 */ /* 0x000fc80008400000 */
[----:B------:R0:W3:Y:S02]  /*a6e0*/  F2I.U32.TRUNC.NTZ R20, R3 ;  /* 0x0000000300147305 */ /* 0x0000e4000020f000 */
[----:B--2---:R-:W-:Y:S05]  /*a6f0*/  @!P0 BRA `(.L_x_286) ;  /* 0x0000000000288947 */ /* 0x004fea0003800000 */
[----:B0-----:R-:W0:Y:S02]  /*a700*/  LDC R3, c[0x0][0x634] ;  /* 0x00018d00ff037b82 */ /* 0x001e240000000800 */
        /* <DEDUP_REMOVED lines=9> */
.L_x_286:
[----:B------:R-:W2:Y:S01]  /*a7a0*/  LDC.64 R30, c[0x0][0x640] ;  /* 0x00019000ff1e7b82 */ /* 0x000ea20000000a00 */
[-CC-:B-1----:R-:W-:Y:S01]  /*a7b0*/  SHF.R.U64 R23, R8, R0.reuse, R9.reuse ;  /* 0x0000000008177219 */ /* 0x182fe20000001209 */
[----:B------:R-:W-:Y:S01]  /*a7c0*/  ULDC UR4, c[0x0][0x154] ;  /* 0x0000550000047ab9 */ /* 0x000fe20000000800 */
[----:B------:R-:W-:Y:S01]  /*a7d0*/  SHF.R.U32.HI R0, RZ, R0, R9 ;  /* 0x00000000ff007219 */ /* 0x000fe20000011609 */
[----:B------:R-:W-:Y:S01]  /*a7e0*/  IMAD.MOV.U32 R7, RZ, RZ, 0x1 ;  /* 0x00000001ff077424 */ /* 0x000fe200078e00ff */
[----:B0-----:R-:W-:Y:S02]  /*a7f0*/  IADD3 R3, P0, RZ, -R23, RZ ;  /* 0x80000017ff037210 */ /* 0x001fe40007f1e0ff */
[----:B---3--:R-:W-:Y:S01]  /*a800*/  IADD3 R20, -R20, RZ, RZ ;  /* 0x000000ff14147210 */ /* 0x008fe20007ffe1ff */
[----:B------:R-:W0:Y:S02]  /*a810*/  LDC R6, c[0x0][0x618] ;  /* 0x00018600ff067b82 */ /* 0x000e240000000800 */
[----:B------:R-:W-:-:S02]  /*a820*/  IMAD.X R5, RZ, RZ, ~R0, P0 ;  /* 0x000000ffff057224 */ /* 0x000fc400000e0e00 */
[----:B------:R-:W-:Y:S02]  /*a830*/  IMAD R26, R21, R20, R12 ;  /* 0x00000014151a7224 */ /* 0x000fe400078e020c */
[-C--:B------:R-:W-:Y:S02]  /*a840*/  IMAD R0, R5, R14.reuse, RZ ;  /* 0x0000000e05007224 */ /* 0x080fe400078e02ff */
[----:B------:R-:W1:Y:S01]  /*a850*/  LDC R8, c[0x0][0x608] ;  /* 0x00018200ff087b82 */ /* 0x000e620000000800 */
[----:B------:R-:W-:-:S04]  /*a860*/  IMAD.WIDE.U32 R4, R3, R14, R16 ;  /* 0x0000000e03047225 */ /* 0x000fc800078e0010 */
[----:B------:R-:W-:Y:S01]  /*a870*/  IMAD R3, R3, R15, R0 ;  /* 0x0000000f03037224 */ /* 0x000fe200078e0200 */
[----:B------:R-:W-:Y:S02]  /*a880*/  I2FP.F32.U32 R0, R24 ;  /* 0x0000001800007245 */ /* 0x000fe40000201000 */
[----:B------:R-:W3:Y:S01]  /*a890*/  LDC R28, c[0x0][0x658] ;  /* 0x00019600ff1c7b82 */ /* 0x000ee20000000800 */
[----:B------:R-:W-:Y:S01]  /*a8a0*/  IMAD.IADD R3, R5, 0x1, R3 ;  /* 0x0000000105037824 */ /* 0x000fe200078e0203 */
[----:B--2---:R-:W-:Y:S01]  /*a8b0*/  ISETP.NE.U32.AND P0, PT, R30, RZ, PT ;  /* 0x000000ff1e00720c */ /* 0x004fe20003f05070 */
[----:B------:R-:W-:Y:S01]  /*a8c0*/  FMUL R0, R0, UR4 ;  /* 0x0000000400007c20 */ /* 0x000fe20008400000 */
[----:B------:R-:W-:Y:S02]  /*a8d0*/  IMAD.MOV.U32 R5, RZ, RZ, -0x1 ;  /* 0xffffffffff057424 */ /* 0x000fe400078e00ff */
[----:B------:R-:W-:Y:S01]  /*a8e0*/  ISETP.NE.AND.EX P0, PT, R31, RZ, PT, P0 ;  /* 0x000000ff1f00720c */ /* 0x000fe20003f05300 */
[----:B------:R2:W2:Y:S01]  /*a8f0*/  F2I.U32.TRUNC.NTZ R14, R0 ;  /* 0x00000000000e7305 */ /* 0x0004a2000020f000 */
[----:B------:R-:W2:Y:S01]  /*a900*/  LDC R15, c[0x0][0x148] ;  /* 0x00005200ff0f7b82 */ /* 0x000ea20000000800 */
[----:B0-----:R-:W-:-:S02]  /*a910*/  SHF.R.U64 R12, R4, R6, R3 ;  /* 0x00000006040c7219 */ /* 0x001fc40000001203 */
[----:B------:R-:W-:-:S05]  /*a920*/  SHF.R.U32.HI R3, RZ, R6, R3 ;  /* 0x00000006ff037219 */ /* 0x000fca0000011603 */
[----:B------:R-:W0:Y:S01]  /*a930*/  LDC R20, c[0x0][0x600] ;  /* 0x00018000ff147b82 */ /* 0x000e220000000800 */
[-CC-:B-1----:R-:W-:Y:S02]  /*a940*/  SHF.R.U64 R10, R12, R8.reuse, R3.reuse ;  /* 0x000000080c0a7219 */ /* 0x182fe40000001203 */
[----:B------:R-:W-:-:S05]  /*a950*/  SHF.R.U32.HI R3, RZ, R8, R3 ;  /* 0x00000008ff037219 */ /* 0x000fca0000011603 */
[----:B------:R-:W1:Y:S01]  /*a960*/  LDC R25, c[0x0][0x648] ;  /* 0x00019200ff197b82 */ /* 0x000e620000000800 */
[-C--:B---3--:R-:W-:Y:S02]  /*a970*/  SHF.L.U32 R4, R5, R28.reuse, RZ ;  /* 0x0000001c05047219 */ /* 0x088fe400000006ff */
[-CC-:B------:R-:W-:Y:S02]  /*a980*/  SHF.R.U64 R13, R10, R28.reuse, R3.reuse ;  /* 0x0000001c0a0d7219 */ /* 0x180fe40000001203 */
[----:B------:R-:W-:Y:S02]  /*a990*/  SHF.R.U32.HI R5, RZ, R28, R3 ;  /* 0x0000001cff057219 */ /* 0x000fe40000011603 */
[----:B------:R-:W-:Y:S01]  /*a9a0*/  LOP3.LUT R21, RZ, R4, RZ, 0x33, !PT ;  /* 0x00000004ff157212 */ /* 0x000fe200078e33ff */
[----:B------:R-:W3:Y:S01]  /*a9b0*/  LDC R27, c[0x0][0x638] ;  /* 0x00018e00ff1b7b82 */ /* 0x000ee20000000800 */
[----:B------:R-:W-:Y:S01]  /*a9c0*/  SHF.L.U32 R28, R7, R28, RZ ;  /* 0x0000001c071c7219 */ /* 0x000fe200000006ff */
[----:B------:R-:W-:-:S06]  /*a9d0*/  IMAD.MOV.U32 R4, RZ, RZ, R13 ;  /* 0x000000ffff047224 */ /* 0x000fcc00078e000d */
[----:B------:R-:W0:Y:S01]  /*a9e0*/  LDC R29, c[0x0][0x610] ;  /* 0x00018400ff1d7b82 */ /* 0x000e220000000800 */
[----:B------:R-:W-:Y:S05]  /*a9f0*/  @!P0 BRA `(.L_x_287) ;  /* 0x0000000000288947 */ /* 0x000fea0003800000 */
[----:B--2---:R-:W2:Y:S02]  /*aa00*/  LDC R0, c[0x0][0x64c] ;  /* 0x00019300ff007b82 */ /* 0x004ea40000000800 */
[----:B--2---:R-:W-:-:S05]  /*aa10*/  IADD3 R3, P0, R13, R0, RZ ;  /* 0x000000000d037210 */ /* 0x004fca0007f1e0ff */
        /* <DEDUP_REMOVED lines=8> */
.L_x_287:
[----:B------:R-:W-:Y:S01]  /*aaa0*/  ISETP.NE.AND P0, PT, R2, 0x1, PT ;  /* 0x000000010200780c */ /* 0x000fe20003f05270 */
[----:B--2---:R-:W-:Y:S01]  /*aab0*/  IMAD.MOV R14, RZ, RZ, -R14 ;  /* 0x000000ffff0e7224 */ /* 0x004fe200078e0a0e */
[----:B-1----:R-:W-:Y:S01]  /*aac0*/  SHF.R.U64 R0, R4, R25, R5 ;  /* 0x0000001904007219 */ /* 0x002fe20000001205 */
[----:B0-----:R-:W-:Y:S01]  /*aad0*/  VIADD R5, R20, 0xffffffff ;  /* 0xffffffff14057836 */ /* 0x001fe20000000000 */
[----:B------:R-:W-:Y:S02]  /*aae0*/  LOP3.LUT R3, R10, R21, RZ, 0xc0, !PT ;  /* 0x000000150a037212 */ /* 0x000fe400078ec0ff */
[----:B------:R-:W-:Y:S01]  /*aaf0*/  MOV R6, 0x1 ;  /* 0x0000000100067802 */ /* 0x000fe20000000f00 */
[----:B------:R-:W-:Y:S01]  /*ab00*/  IMAD.MOV R4, RZ, RZ, -R0 ;  /* 0x000000ffff047224 */ /* 0x000fe200078e0a00 */
[----:B------:R-:W-:Y:S01]  /*ab10*/  LOP3.LUT R5, R12, R5, RZ, 0xc0, !PT ;  /* 0x000000050c057212 */ /* 0x000fe200078ec0ff */
[----:B------:R-:W-:Y:S02]  /*ab20*/  IMAD R3, R28, R0, R3 ;  /* 0x000000001c037224 */ /* 0x000fe400078e0203 */
[----:B---3--:R-:W-:-:S02]  /*ab30*/  IMAD R0, R4, R27, R13 ;  /* 0x0000001b04007224 */ /* 0x008fc400078e020d */
[----:B------:R-:W-:Y:S02]  /*ab40*/  @P0 IMAD R26, R15, R14, R24 ;  /* 0x0000000e0f1a0224 */ /* 0x000fe400078e0218 */
[----:B------:R-:W-:Y:S01]  /*ab50*/  IMAD R4, R0, R20, R5 ;  /* 0x0000001400047224 */ /* 0x000fe200078e0205 */
[----:B------:R-:W-:Y:S01]  /*ab60*/  PRMT R0, R6, 0x7610, R0 ;  /* 0x0000761006007816 */ /* 0x000fe20000000000 */
[----:B------:R-:W-:-:S05]  /*ab70*/  IMAD R3, R3, R29, R26 ;  /* 0x0000001d03037224 */ /* 0x000fca00078e021a */
[----:B------:R-:W-:Y:S02]  /*ab80*/  SEL R153, R4, R3, !P0 ;  /* 0x0000000304997207 */ /* 0x000fe40004000000 */
[----:B------:R-:W-:-:S07]  /*ab90*/  SEL R3, R3, R4, !P0 ;  /* 0x0000000403037207 */ /* 0x000fce0004000000 */
.L_x_285:
[----:B------:R-:W-:Y:S01]  /*aba0*/  LOP3.LUT P0, RZ, R0, 0xff, RZ, 0xc0, !PT ;  /* 0x000000ff00ff7812 */ /* 0x000fe2000780c0ff */
[----:B------:R-:W-:-:S12]  /*abb0*/  IMAD.MOV.U32 R152, RZ, RZ, R3 ;  /* 0x000000ffff987224 */ /* 0x000fd800078e0003 */
[----:B------:R-:W-:Y:S05]  /*abc0*/  @P0 BRA `(.L_x_288) ;  /* 0xffffff6400700947 */ /* 0x000fea000383ffff */
[----:B------:R-:W-:Y:S05]  /*abd0*/  EXIT ;  /* 0x000000000000794d */ /* 0x000fea0003800000 */
.L_x_7:
[----:B0-----:R-:W-:Y:S01]  /*abe0*/  ULDC.64 UR4, c[0x0][0x650] ;  /* 0x0001940000047ab9 */ /* 0x001fe20000000a00 */
        /* <DEDUP_REMOVED lines=25> */
.L_x_290:
[----:B------:R-:W0:Y:S01]  /*ad80*/  LDC.64 R26, c[0x0][0x640] ;  /* 0x00019000ff1a7b82 */ /* 0x000e220000000a00 */
[-CC-:B------:R-:W-:Y:S01]  /*ad90*/  SHF.R.U64 R20, R12, R8.reuse, R13.reuse ;  /* 0x000000080c147219 */ /* 0x180fe2000000120d */
[----:B------:R-:W-:Y:S01]  /*ada0*/  IMAD.MOV.U32 R30, RZ, RZ, 0x1 ;  /* 0x00000001ff1e7424 */ /* 0x000fe200078e00ff */
[----:B------:R-:W-:Y:S02]  /*adb0*/  SHF.R.U32.HI R6, RZ, R8, R13 ;  /* 0x00000008ff067219 */ /* 0x000fe4000001160d */
[----:B------:R-:W-:-:S03]  /*adc0*/  IADD3 R11, P0, RZ, -R20, RZ ;  /* 0x80000014ff0b7210 */ /* 0x000fc60007f1e0ff */
[----:B------:R-:W1:Y:S02]  /*add0*/  LDC R10, c[0x0][0x618] ;  /* 0x00018600ff0a7b82 */ /* 0x000e640000000800 */
[----:B------:R-:W-:-:S04]  /*ade0*/  IMAD.X R7, RZ, RZ, ~R6, P0 ;  /* 0x000000ffff077224 */ /* 0x000fc800000e0e06 */
[-C--:B------:R-:W-:Y:S02]  /*adf0*/  IMAD R8, R7, R22.reuse, RZ ;  /* 0x0000001607087224 */ /* 0x080fe400078e02ff */
[----:B------:R-:W2:Y:S01]  /*ae00*/  LDC R12, c[0x0][0x608] ;  /* 0x00018200ff0c7b82 */ /* 0x000ea20000000800 */
[----:B------:R-:W-:-:S04]  /*ae10*/  IMAD.WIDE.U32 R6, R11, R22, R16 ;  /* 0x000000160b067225 */ /* 0x000fc800078e0010 */
[----:B------:R-:W-:-:S03]  /*ae20*/  IMAD R11, R11, R23, R8 ;  /* 0x000000170b0b7224 */ /* 0x000fc600078e0208 */
[----:B------:R-:W3:Y:S01]  /*ae30*/  LDC R25, c[0x0][0x658] ;  /* 0x00019600ff197b82 */ /* 0x000ee20000000800 */
[----:B0-----:R-:W-:Y:S02]  /*ae40*/  ISETP.NE.U32.AND P0, PT, R26, RZ, PT ;  /* 0x000000ff1a00720c */ /* 0x001fe40003f05070 */
[----:B------:R-:W-:Y:S02]  /*ae50*/  IADD3 R7, R7, R11, RZ ;  /* 0x0000000b07077210 */ /* 0x000fe40007ffe0ff */
[----:B------:R-:W-:-:S03]  /*ae60*/  ISETP.NE.AND.EX P0, PT, R27, RZ, PT, P0 ;  /* 0x000000ff1b00720c */ /* 0x000fc60003f05300 */
[----:B------:R-:W0:Y:S01]  /*ae70*/  LDC R23, c[0x0][0x600] ;  /* 0x00018000ff177b82 */ /* 0x000e220000000800 */
[-CC-:B-1----:R-:W-:Y:S02]  /*ae80*/  SHF.R.U64 R8, R6, R10.reuse, R7.reuse ;  /* 0x0000000a06087219 */ /* 0x182fe40000001207 */
[----:B------:R-:W-:Y:S01]  /*ae90*/  SHF.R.U32.HI R7, RZ, R10, R7 ;  /* 0x0000000aff077219 */ /* 0x000fe20000011607 */
[----:B------:R-:W-:-:S04]  /*aea0*/  IMAD.MOV.U32 R10, RZ, RZ, -0x1 ;  /* 0xffffffffff0a7424 */ /* 0x000fc800078e00ff */
        /* <DEDUP_REMOVED lines=21> */
.L_x_291:
[----:B------:R-:W-:Y:S01]  /*b000*/  ISETP.NE.AND P0, PT, R2, 0x1, PT ;  /* 0x000000010200780c */ /* 0x000fe20003f05270 */
[----:B0-----:R-:W-:Y:S01]  /*b010*/  VIADD R11, R23, 0xffffffff ;  /* 0xffffffff170b7836 */ /* 0x001fe20000000000 */
[----:B-1----:R-:W-:Y:S02]  /*b020*/  SHF.R.U64 R6, R6, R24, R7 ;  /* 0x0000001806067219 */ /* 0x002fe40000001207 */
[----:B------:R-:W-:Y:S02]  /*b030*/  SHF.L.U32 R30, R30, R25, RZ ;  /* 0x000000191e1e7219 */ /* 0x000fe400000006ff */
[----:B------:R-:W-:Y:S01]  /*b040*/  LOP3.LUT R5, R21, R32, RZ, 0xc0, !PT ;  /* 0x0000002015057212 */ /* 0x000fe200078ec0ff */
[----:B------:R-:W-:-:S04]  /*b050*/  IMAD.MOV R7, RZ, RZ, -R6 ;  /* 0x000000ffff077224 */ /* 0x000fc800078e0a06 */
[----:B------:R-:W-:Y:S01]  /*b060*/  IMAD R6, R30, R6, R5 ;  /* 0x000000061e067224 */ /* 0x000fe200078e0205 */
[----:B------:R-:W-:Y:S01]  /*b070*/  LOP3.LUT R5, R8, R11, RZ, 0xc0, !PT ;  /* 0x0000000b08057212 */ /* 0x000fe200078ec0ff */
[----:B------:R-:W-:Y:S02]  /*b080*/  @P0 IMAD R3, R9, R14, R4 ;  /* 0x0000000e09030224 */ /* 0x000fe400078e0204 */
[----:B--2---:R-:W-:Y:S02]  /*b090*/  IMAD R4, R7, R28, R22 ;  /* 0x0000001c07047224 */ /* 0x004fe400078e0216 */
[----:B---3--:R-:W-:Y:S02]  /*b0a0*/  IMAD R3, R6, R29, R3 ;  /* 0x0000001d06037224 */ /* 0x008fe400078e0203 */
[----:B------:R-:W-:Y:S02]  /*b0b0*/  IMAD R4, R4, R23, R5 ;  /* 0x0000001704047224 */ /* 0x000fe400078e0205 */
[----:B------:R-:W-:-:S02]  /*b0c0*/  IMAD.MOV.U32 R8, RZ, RZ, 0x1 ;  /* 0x00000001ff087424 */ /* 0x000fc400078e00ff */
[----:B------:R-:W-:Y:S01]  /*b0d0*/  IMAD.MOV.U32 R6, RZ, RZ, R20 ;  /* 0x000000ffff067224 */ /* 0x000fe200078e0014 */
[----:B------:R-:W-:Y:S02]  /*b0e0*/  SEL R7, R4, R3, !P0 ;  /* 0x0000000304077207 */ /* 0x000fe40004000000 */
[----:B------:R-:W-:-:S07]  /*b0f0*/  SEL R13, R3, R4, !P0 ;  /* 0x00000004030d7207 */ /* 0x000fce0004000000 */
.L_x_289:
[----:B------:R-:W-:-:S08]  /*b100*/  NOP ;  /* 0x0000000000007918 */ /* 0x000fd00000000000 */
[----:B------:R-:W0:-:S00]  /*b110*/  USETMAXREG.DEALLOC.CTAPOOL 0x28 ;  /* 0x00000028000079c8 */ /* 0x000e0000080e0500 */
[----:B0-----:R-:W-:-:S13]  /*b120*/  ISETP.NE.AND P0, PT, R0, RZ, PT ;  /* 0x000000ff0000720c */ /* 0x001fda0003f05270 */
[----:B------:R-:W-:Y:S05]  /*b130*/  @P0 EXIT ;  /* 0x000000000000094d */ /* 0x000fea0003800000 */
[----:B------:R-:W-:Y:S01]  /*b140*/  LOP3.LUT P0, RZ, R8, 0xff, RZ, 0xc0, !PT ;  /* 0x000000ff08ff7812 */ /* 0x000fe2000780c0ff */
[----:B------:R-:W-:Y:S01]  /*b150*/  IMAD.MOV.U32 R3, RZ, RZ, RZ ;  /* 0x000000ffff037224 */ /* 0x000fe200078e00ff */
[----:B------:R-:W-:-:S11]  /*b160*/  MOV R0, 0x1 ;  /* 0x0000000100007802 */ /* 0x000fd60000000f00 */
[----:B------:R-:W-:Y:S05]  /*b170*/  @!P0 BRA `(.L_x_292) ;  /* 0x0000000c003c8947 */ /* 0x000fea0003800000 */
[----:B------:R-:W0:Y:S01]  /*b180*/  LDC R0, c[0x0][0x28c] ;  /* 0x0000a300ff007b82 */ /* 0x000e220000000800 */
[----:B------:R-:W-:Y:S01]  /*b190*/  ULDC UR5, c[0x0][0x658] ;  /* 0x0001960000057ab9 */ /* 0x000fe20000000800 */
[----:B------:R-:W-:Y:S01]  /*b1a0*/  UMOV UR7, 0xffffffff ;  /* 0xffffffff00077882 */ /* 0x000fe20000000000 */
[----:B------:R-:W-:Y:S01]  /*b1b0*/  ULDC UR6, c[0x0][0xc] ;  /* 0x0000030000067ab9 */ /* 0x000fe20000000800 */
[----:B------:R-:W-:Y:S01]  /*b1c0*/  USHF.L.U32 UR8, UR7, UR5, URZ ;  /* 0x0000000507087299 */ /* 0x000fe2000800063f */
[----:B------:R-:W-:Y:S01]  /*b1d0*/  BSSY B0, `(.L_x_292) ;  /* 0x00000c9000007945 */ /* 0x000fe20003800000 */
[----:B------:R-:W-:Y:S01]  /*b1e0*/  UMOV UR9, 0x1 ;  /* 0x0000000100097882 */ /* 0x000fe20000000000 */
[----:B------:R-:W-:Y:S01]  /*b1f0*/  ULDC UR7, c[0x0][0x10] ;  /* 0x0000040000077ab9 */ /* 0x000fe20000000800 */
[----:B------:R-:W1:Y:S01]  /*b200*/  S2UR UR10, SR_CgaCtaId ;  /* 0x00000000000a79c3 */ /* 0x000e620000008800 */
[----:B------:R-:W-:Y:S01]  /*b210*/  UIMAD.WIDE.U32 UR6, UR6, UR7, URZ ;  /* 0x00000007060672a5 */ /* 0x000fe2000f8e003f */
[----:B------:R-:W-:Y:S01]  /*b220*/  IMAD.MOV.U32 R9, RZ, RZ, 0x1 ;  /* 0x00000001ff097424 */ /* 0x000fe200078e00ff */
[----:B------:R-:W-:Y:S01]  /*b230*/  USHF.L.U32 UR18, UR9, UR5, URZ ;  /* 0x0000000509127299 */ /* 0x000fe2000800063f */
[----:B------:R-:W-:Y:S01]  /*b240*/  LOP3.LUT R12, R19, 0x2, RZ, 0xfc, !PT ;  /* 0x00000002130c7812 */ /* 0x000fe200078efcff */
[----:B------:R-:W-:Y:S01]  /*b250*/  ULDC UR4, c[0x0][0x600] ;  /* 0x0001800000047ab9 */ /* 0x000fe20000000800 */
[----:B------:R-:W-:Y:S01]  /*b260*/  ULDC UR5, c[0x0][0x14] ;  /* 0x0000050000057ab9 */ /* 0x000fe20000000800 */
[----:B------:R-:W-:-:S02]  /*b270*/  UIADD3 UR4, UR4, -0x1, URZ ;  /* 0xffffffff04047890 */ /* 0x000fc4000fffe03f */
[----:B------:R-:W-:Y:S02]  /*b280*/  UIMAD.WIDE.U32 UR20, UR6, UR5, URZ ;  /* 0x00000005061472a5 */ /* 0x000fe4000f8e003f */
[----:B------:R-:W-:Y:S02]  /*b290*/  UIMAD UR13, UR7, UR5, URZ ;  /* 0x00000005070d72a4 */ /* 0x000fe4000f8e023f */
[----:B------:R-:W-:Y:S02]  /*b2a0*/  ULOP3.LUT UR17, URZ, UR8, URZ, 0x33, !UPT ;  /* 0x000000083f117292 */ /* 0x000fe4000f8e333f */
[----:B------:R-:W-:Y:S01]  /*b2b0*/  UIADD3 UR13, UR21, UR13, URZ ;  /* 0x0000000d150d7290 */ /* 0x000fe2000fffe03f */
[----:B0-----:R-:W-:Y:S01]  /*b2c0*/  VIADD R0, R0, 0x1f ;  /* 0x0000001f00007836 */ /* 0x001fe20000000000 */
[----:B------:R-:W-:-:S04]  /*b2d0*/  ULDC.64 UR22, c[0x0][0x198] ;  /* 0x0000660000167ab9 */ /* 0x000fc80000000a00 */
[----:B------:R-:W-:Y:S01]  /*b2e0*/  SHF.R.S32.HI R3, RZ, 0x1f, R0 ;  /* 0x0000001fff037819 */ /* 0x000fe20000011400 */
[----:B-1----:R-:W-:-:S03]  /*b2f0*/  IMAD.U32 R10, RZ, RZ, UR10 ;  /* 0x0000000aff0a7e24 */ /* 0x002fc6000f8e00ff */
[----:B------:R-:W-:Y:S01]  /*b300*/  LEA.HI R3, R3, R0, RZ, 0x5 ;  /* 0x0000000003037211 */ /* 0x000fe200078f28ff */
[----:B------:R-:W-:-:S03]  /*b310*/  IMAD.MOV.U32 R0, RZ, RZ, 0x1 ;  /* 0x00000001ff007424 */ /* 0x000fc600078e00ff */
[----:B------:R-:W-:Y:S01]  /*b320*/  SHF.R.S32.HI R8, RZ, 0x5, R3 ;  /* 0x00000005ff087819 */ /* 0x000fe20000011403 */
[----:B------:R-:W-:-:S04]  /*b330*/  IMAD.MOV.U32 R3, RZ, RZ, RZ ;  /* 0x000000ffff037224 */ /* 0x000fc800078e00ff */
[----:B------:R-:W-:-:S07]  /*b340*/  VIADD R11, R8, 0x1 ;  /* 0x00000001080b7836 */ /* 0x000fce0000000000 */
.L_x_303:
[----:B------:R-:W-:-:S03]  /*b350*/  UMOV UR5, 0xffffffff ;  /* 0xffffffff00057882 */ /* 0x000fc60000000000 */
[----:B------:R-:W-:Y:S05]  /*b360*/  BRA.DIV UR5, `(.L_x_293) ;  /* 0x0000000e05a87947 */ /* 0x000fea000b800000 */
[----:B------:R-:W-:-:S13]  /*b370*/  ELECT P6, URZ, PT ;  /* 0x00000000003f782f */ /* 0x000fda00038c0000 */
.L_x_314:
[----:B------:R-:W0:Y:S01]  /*b380*/  LDC R4, c[0x0][0x28c] ;  /* 0x0000a300ff047b82 */ /* 0x000e220000000800 */
[----:B------:R-:W-:Y:S01]  /*b390*/  BSSY B1, `(.L_x_294) ;  /* 0x0000039000017945 */ /* 0x000fe20003800000 */
[----:B0-----:R-:W-:-:S13]  /*b3a0*/  ISETP.LT.OR P6, PT, R4, 0x1, !P6 ;  /* 0x000000010400780c */ /* 0x001fda00077c1670 */
[----:B------:R-:W-:Y:S05]  /*b3b0*/  @P6 BRA `(.L_x_295) ;  /* 0x0000000000d86947 */ /* 0x000fea0003800000 */
[----:B------:R-:W-:Y:S01]  /*b3c0*/  IMAD R13, R13, 0x2, R10 ;  /* 0x000000020d0d7824 */ /* 0x000fe200078e020a */
[----:B------:R-:W-:Y:S01]  /*b3d0*/  MOV R4, R11 ;  /* 0x0000000b00047202 */ /* 0x000fe20000000f00 */
[----:B------:R-:W-:Y:S02]  /*b3e0*/  IMAD.SHL.U32 R20, R7, 0x80, RZ ;  /* 0x0000008007147824 */ /* 0x000fe400078e00ff */
[----:B------:R-:W-:Y:S02]  /*b3f0*/  IMAD.MOV.U32 R21, RZ, RZ, RZ ;  /* 0x000000ffff157224 */ /* 0x000fe400078e00ff */
[----:B------:R-:W-:Y:S02]  /*b400*/  IMAD.MOV.U32 R5, RZ, RZ, R0 ;  /* 0x000000ffff057224 */ /* 0x000fe400078e0000 */
[----:B------:R-:W-:Y:S02]  /*b410*/  IMAD.MOV.U32 R7, RZ, RZ, R3 ;  /* 0x000000ffff077224 */ /* 0x000fe400078e0003 */
[----:B------:R-:W-:-:S07]  /*b420*/  IMAD.SHL.U32 R15, R13, 0x80, RZ ;  /* 0x000000800d0f7824 */ /* 0x000fce00078e00ff */
.L_x_298:
[----:B------:R-:W0:Y:S01]  /*b430*/  S2UR UR5, SR_CgaCtaId ;  /* 0x00000000000579c3 */ /* 0x000e220000008800 */
[----:B------:R-:W-:Y:S02]  /*b440*/  MOV R13, 0x400 ;  /* 0x00000400000d7802 */ /* 0x000fe40000000f00 */
[----:B------:R-:W-:-:S13]  /*b450*/  LOP3.LUT P1, RZ, R18, 0x7f, RZ, 0xc0, !PT ;  /* 0x0000007f12ff7812 */ /* 0x000fda000782c0ff */
[----:B------:R-:W1:Y:S01]  /*b460*/  @!P1 LDC R14, c[0x0][0x500] ;  /* 0x00014000ff0e9b82 */ /* 0x000e620000000800 */
[----:B0-----:R-:W-:-:S05]  /*b470*/  IMAD.U32 R10, RZ, RZ, UR5 ;  /* 0x00000005ff0a7e24 */ /* 0x001fca000f8e00ff */
[----:B------:R-:W-:Y:S02]  /*b480*/  LEA R24, R10, R13, 0x18 ;  /* 0x0000000d0a187211 */ /* 0x000fe400078ec0ff */
[----:B------:R-:W-:-:S03]  /*b490*/  SHF.L.U32 R13, R5, 0x1f, RZ ;  /* 0x0000001f050d7819 */ /* 0x000fc600000006ff */
[----:B------:R-:W-:-:S04]  /*b4a0*/  IMAD R22, R7, 0x8, R24 ;  /* 0x0000000807167824 */ /* 0x000fc800078e0218 */
[----:B------:R-:W0:Y:S02]  /*b4b0*/  SYNCS.PHASECHK.TRANS64.TRYWAIT P0, [R22+URZ+0x20], R13 ;  /* 0x0000200d160075a7 */ /* 0x000e24000800017f */
[----:B01----:R-:W-:Y:S05]  /*b4c0*/  @!P0 BRA `(.L_x_296) ;  /* 0x0000000c00708947 */ /* 0x003fea0003800000 */
.L_x_315:
[----:B0-----:R-:W-:Y:S01]  /*b4d0*/  PRMT R13, R12, 0x9910, RZ ;  /* 0x000099100c0d7816 */ /* 0x001fe200000000ff */
[----:B------:R0:W-:Y:S03]  /*b4e0*/  @!P1 SYNCS.ARRIVE.TRANS64 RZ, [R22+URZ], R14 ;  /* 0x0000000e16ff99a7 */ /* 0x0001e6000800003f */
[----:B------:R-:W-:-:S13]  /*b4f0*/  ISETP.NE.AND P0, PT, R13, 0x2, PT ;  /* 0x000000020d00780c */ /* 0x000fda0003f05270 */
[----:B0-----:R-:W-:Y:S05]  /*b500*/  @P0 BRA `(.L_x_297) ;  /* 0x0000000000040947 */ /* 0x001fea0003800000 */
[----:B------:R-:W-:Y:S01]  /*b510*/  BPT.TRAP 0x1 ;  /* 0x000000040000795c */ /* 0x000fe20000300000 */
.L_x_297:
[----:B------:R-:W-:Y:S01]  /*b520*/  IMAD.SHL.U32 R13, R7, 0x2000, RZ ;  /* 0x00002000070d7824 */ /* 0x000fe200078e00ff */
[----:B------:R-:W-:Y:S01]  /*b530*/  R2UR UR9, R22 ;  /* 0x00000000160972ca */ /* 0x000fe200000e0000 */
[----:B------:R-:W-:Y:S01]  /*b540*/  VIADD R4, R4, 0xffffffff ;  /* 0xffffffff04047836 */ /* 0x000fe20000000000 */
[----:B------:R-:W-:Y:S01]  /*b550*/  R2UR UR11, R15 ;  /* 0x000000000f0b72ca */ /* 0x000fe200000e0000 */
[--C-:B------:R-:W-:Y:S01]  /*b560*/  IMAD R14, R10, 0x1000, R13.reuse ;  /* 0x000010000a0e7824 */ /* 0x100fe200078e020d */
[----:B------:R-:W-:Y:S01]  /*b570*/  IADD3 R13, R24, 0x10100, R13 ;  /* 0x00010100180d7810 */ /* 0x000fe20007ffe00d */
[----:B------:R-:W-:Y:S01]  /*b580*/  UIADD3 UR6, UP0, UR22, 0xf0, URZ ;  /* 0x000000f016067890 */ /* 0x000fe2000ff1e03f */
[----:B------:R-:W-:Y:S01]  /*b590*/  R2UR UR10, R21 ;  /* 0x00000000150a72ca */ /* 0x000fe200000e0000 */
[----:B------:R-:W-:Y:S01]  /*b5a0*/  IMAD R14, R14, 0x2, R24 ;  /* 0x000000020e0e7824 */ /* 0x000fe200078e0218 */
[----:B------:R-:W-:Y:S01]  /*b5b0*/  R2UR UR12, R6 ;  /* 0x00000000060c72ca */ /* 0x000fe200000e0000 */
[----:B------:R-:W-:Y:S01]  /*b5c0*/  UIADD3 UR24, UP1, UR22, 0x1f0, URZ ;  /* 0x000001f016187890 */ /* 0x000fe2000ff3e03f */
[----:B------:R-:W-:Y:S01]  /*b5d0*/  R2UR UR16, R13 ;  /* 0x000000000d1072ca */ /* 0x000fe200000e0000 */
[----:B------:R-:W-:Y:S01]  /*b5e0*/  UIADD3.X UR7, URZ, UR23, URZ, UP0, !UPT ;  /* 0x000000173f077290 */ /* 0x000fe200087fe43f */
[----:B------:R-:W-:Y:S01]  /*b5f0*/  R2UR UR5, R14 ;  /* 0x000000000e0572ca */ /* 0x000fe200000e0000 */
[----:B------:R-:W-:Y:S01]  /*b600*/  VIADD R7, R7, 0x1 ;  /* 0x0000000107077836 */ /* 0x000fe20000000000 */
[----:B------:R-:W-:Y:S01]  /*b610*/  R2UR UR19, R20 ;  /* 0x00000000141372ca */ /* 0x000fe200000e0000 */
[----:B------:R-:W-:Y:S01]  /*b620*/  UIADD3.X UR25, URZ, UR23, URZ, UP1, !UPT ;  /* 0x000000173f197290 */ /* 0x000fe20008ffe43f */
[----:B------:R-:W-:Y:S01]  /*b630*/  ISETP.GT.AND P1, PT, R4, 0x1, PT ;  /* 0x000000010400780c */ /* 0x000fe20003f24270 */
[----:B------:R-:W-:Y:S01]  /*b640*/  UMOV UR14, 0x0 ;  /* 0x00000000000e7882 */ /* 0x000fe20000000000 */
[----:B------:R-:W-:Y:S01]  /*b650*/  UMOV UR15, 0x10000000 ;  /* 0x10000000000f7882 */ /* 0x000fe20000000000 */
[----:B------:R-:W-:-:S02]  /*b660*/  ISETP.NE.AND P0, PT, R7, 0x4, PT ;  /* 0x000000040700780c */ /* 0x000fc40003f05270 */
[----:B------:R-:W-:Y:S02]  /*b670*/  IADD3 R21, R21, 0x20, RZ ;  /* 0x0000002015157810 */ /* 0x000fe40007ffe0ff */
[----:B------:R-:W-:Y:S02]  /*b680*/  SEL R14, RZ, 0x1, P0 ;  /* 0x00000001ff0e7807 */ /* 0x000fe40000000000 */
[----:B------:R-:W-:Y:S01]  /*b690*/  UIADD3 UR8, UR5, 0x100, URZ ;  /* 0x0000010005087890 */ /* 0x000fe2000fffe03f */
[----:B------:R-:W-:Y:S02]  /*b6a0*/  SEL R7, R7, RZ, P0 ;  /* 0x000000ff07077207 */ /* 0x000fe40000000000 */
[----:B------:R-:W-:Y:S01]  /*b6b0*/  UMOV UR5, 0x30000 ;  /* 0x0003000000057882 */ /* 0x000fe20000000000 */
[----:B------:R-:W-:-:S05]  /*b6c0*/  LOP3.LUT R5, R5, R14, RZ, 0x3c, !PT ;  /* 0x0000000e05057212 */ /* 0x000fca00078e3cff */
[----:B------:R0:W-:Y:S02]  /*b6d0*/  UTMALDG.3D.MULTICAST [UR8], [UR6], UR5, desc[UR14] ;  /* 0x00000e08060073b4 */ /* 0x0001e40008011805 */
[----:B0-----:R-:W-:Y:S01]  /*b6e0*/  UMOV UR8, UR16 ;  /* 0x0000001000087c82 */ /* 0x001fe20008000000 */
[----:B------:R-:W-:Y:S02]  /*b6f0*/  UMOV UR11, UR19 ;  /* 0x00000013000b7c82 */ /* 0x000fe40008000000 */
[----:B------:R0:W-:Y:S02]  /*b700*/  UTMALDG.3D [UR8], [UR24], desc[UR14] ;  /* 0x00000e08180075b4 */ /* 0x0001e40008011000 */
[----:B0-----:R-:W-:Y:S05]  /*b710*/  @P1 BRA `(.L_x_298) ;  /* 0xfffffffc00441947 */ /* 0x001fea000383ffff */
.L_x_295:
[----:B------:R-:W-:Y:S05]  /*b720*/  BSYNC B1 ;  /* 0x0000000000017941 */ /* 0x000fea0003800000 */
.L_x_294:
[----:B------:R-:W-:Y:S01]  /*b730*/  LOP3.LUT P1, RZ, R9, 0xff, RZ, 0xc0, !PT ;  /* 0x000000ff09ff7812 */ /* 0x000fe2000782c0ff */
[----:B------:R-:W-:Y:S01]  /*b740*/  IMAD.IADD R3, R8, 0x1, R3 ;  /* 0x0000000108037824 */ /* 0x000fe200078e0203 */
[----:B------:R-:W-:Y:S01]  /*b750*/  IADD3 R16, P2, R16, UR20, RZ ;  /* 0x0000001410107c10 */ /* 0x000fe2000ff5e0ff */
[----:B------:R-:W-:Y:S01]  /*b760*/  ULDC.64 UR6, c[0x0][0x650] ;  /* 0x0001940000067ab9 */ /* 0x000fe20000000a00 */
[----:B------:R-:W-:Y:S01]  /*b770*/  BSSY B1, `(.L_x_299) ;  /* 0x000006c000017945 */ /* 0x000fe20003800000 */
[----:B------:R-:W-:Y:S01]  /*b780*/  IMAD.MOV.U32 R13, RZ, RZ, -0x1 ;  /* 0xffffffffff0d7424 */ /* 0x000fe200078e00ff */
[----:B------:R-:W-:Y:S01]  /*b790*/  ISETP.GT.U32.AND P0, PT, R3, 0x3, PT ;  /* 0x000000030300780c */ /* 0x000fe20003f04070 */
[----:B------:R-:W-:Y:S01]  /*b7a0*/  IMAD.MOV.U32 R7, RZ, RZ, -0x1 ;  /* 0xffffffffff077424 */ /* 0x000fe200078e00ff */
[----:B------:R-:W-:Y:S01]  /*b7b0*/  SHF.R.U32.HI R4, RZ, 0x2, R3 ;  /* 0x00000002ff047819 */ /* 0x000fe20000011603 */
[----:B------:R-:W-:Y:S01]  /*b7c0*/  IMAD.MOV.U32 R6, RZ, RZ, -0x1 ;  /* 0xffffffffff067424 */ /* 0x000fe200078e00ff */
[----:B------:R-:W-:-:S02]  /*b7d0*/  ISETP.LT.U32.AND P0, PT, R8, 0x4, P0 ;  /* 0x000000040800780c */ /* 0x000fc40000701070 */
[----:B------:R-:W-:Y:S01]  /*b7e0*/  IADD3.X R17, R17, UR13, RZ, P2, !PT ;  /* 0x0000000d11117c10 */ /* 0x000fe200097fe4ff */
[----:B------:R-:W0:Y:S01]  /*b7f0*/  @P1 S2R R10, SR_CgaCtaId ;  /* 0x00000000000a1919 */ /* 0x000e220000008800 */
[----:B------:R-:W-:Y:S02]  /*b800*/  @P1 MOV R5, 0x400 ;  /* 0x0000040000051802 */ /* 0x000fe40000000f00 */
[----:B------:R-:W-:Y:S02]  /*b810*/  ISETP.GE.U32.AND P2, PT, R16, UR6, PT ;  /* 0x0000000610007c0c */ /* 0x000fe4000bf46070 */
[----:B------:R-:W-:Y:S02]  /*b820*/  LOP3.LUT R4, R4, 0x1, RZ, 0xc0, !PT ;  /* 0x0000000104047812 */ /* 0x000fe400078ec0ff */
[----:B------:R-:W-:Y:S02]  /*b830*/  LOP3.LUT R3, R3, 0x3, RZ, 0xc0, !PT ;  /* 0x0000000303037812 */ /* 0x000fe400078ec0ff */
[----:B------:R-:W-:-:S02]  /*b840*/  PRMT R9, RZ, 0x7610, R9 ;  /* 0x00007610ff097816 */ /* 0x000fc40000000009 */
[----:B0-----:R-:W-:-:S04]  /*b850*/  @P1 LEA R5, R10, R5, 0x18 ;  /* 0x000000050a051211 */ /* 0x001fc800078ec0ff */
[----:B------:R0:W-:Y:S01]  /*b860*/  @P1 SYNCS.ARRIVE.TRANS64.A1T0 RZ, [R5+URZ+0x58], RZ ;  /* 0x000058ff05ff19a7 */ /* 0x0001e2000810003f */
[----:B------:R-:W-:-:S04]  /*b870*/  ISETP.NE.U32.AND P1, PT, R4, 0x1, PT ;  /* 0x000000010400780c */ /* 0x000fc80003f25070 */
[----:B------:R-:W-:Y:S02]  /*b880*/  ISETP.GT.U32.AND P1, PT, R8, 0x3, !P1 ;  /* 0x000000030800780c */ /* 0x000fe40004f24070 */
[----:B0-----:R-:W-:Y:S02]  /*b890*/  SEL R5, RZ, 0x1, !P0 ;  /* 0x00000001ff057807 */ /* 0x001fe40004000000 */
[----:B------:R-:W-:Y:S02]  /*b8a0*/  ISETP.GE.U32.AND.EX P0, PT, R17, UR7, PT, P2 ;  /* 0x0000000711007c0c */ /* 0x000fe4000bf06120 */
[----:B------:R-:W-:-:S04]  /*b8b0*/  SEL R4, RZ, 0x1, !P1 ;  /* 0x00000001ff047807 */ /* 0x000fc80004800000 */
[----:B------:R-:W-:Y:S02]  /*b8c0*/  LOP3.LUT R0, R4, R0, R5, 0x96, !PT ;  /* 0x0000000004007212 */ /* 0x000fe400078e9605 */
[----:B------:R-:W-:-:S05]  /*b8d0*/  PRMT R4, RZ, 0x7610, R4 ;  /* 0x00007610ff047816 */ /* 0x000fca0000000004 */
[----:B------:R-:W-:Y:S05]  /*b8e0*/  @P0 BRA `(.L_x_300) ;  /* 0x0000000400500947 */ /* 0x000fea0003800000 */
[----:B------:R-:W0:Y:S01]  /*b8f0*/  S2R R15, SR_CTAID.X ;  /* 0x00000000000f7919 */ /* 0x000e220000002500 */
[----:B------:R-:W-:Y:S01]  /*b900*/  ULDC.64 UR6, c[0x0][0x628] ;  /* 0x00018a0000067ab9 */ /* 0x000fe20000000a00 */
[----:B------:R-:W1:Y:S01]  /*b910*/  LDC R20, c[0x0][0x144] ;  /* 0x00005100ff147b82 */ /* 0x000e620000000800 */
[----:B------:R-:W-:Y:S01]  /*b920*/  ISETP.NE.U32.AND P0, PT, RZ, UR6, PT ;  /* 0x00000006ff007c0c */ /* 0x000fe2000bf05070 */
[----:B------:R-:W2:Y:S01]  /*b930*/  S2R R13, SR_CTAID.Y ;  /* 0x00000000000d7919 */ /* 0x000ea20000002600 */
[----:B------:R-:W-:Y:S01]  /*b940*/  ULDC UR8, c[0x0][0x630] ;  /* 0x00018c0000087ab9 */ /* 0x000fe20000000800 */
[----:B------:R-:W-:Y:S01]  /*b950*/  ULDC UR9, c[0x0][0x150] ;  /* 0x0000540000097ab9 */ /* 0x000fe20000000800 */
[----:B------:R-:W-:Y:S01]  /*b960*/  ISETP.NE.AND.EX P0, PT, RZ, UR7, PT, P0 ;  /* 0x00000007ff007c0c */ /* 0x000fe2000bf05300 */
[----:B------:R-:W-:Y:S02]  /*b970*/  IMAD.MOV.U32 R4, RZ, RZ, R16 ;  /* 0x000000ffff047224 */ /* 0x000fe400078e0010 */
[----:B------:R-:W-:Y:S01]  /*b980*/  IMAD.MOV.U32 R5, RZ, RZ, R17 ;  /* 0x000000ffff057224 */ /* 0x000fe200078e0011 */
[----:B0-----:R-:W-:-:S09]  /*b990*/  I2FP.F32.U32 R22, R15 ;  /* 0x0000000f00167245 */ /* 0x001fd20000201000 */
[----:B------:R-:W-:Y:S05]  /*b9a0*/  @!P0 BRA `(.L_x_301) ;  /* 0x0000000000288947 */ /* 0x000fea0003800000 */
[----:B------:R-:W-:Y:S02]  /*b9b0*/  ULDC UR5, c[0x0][0x634] ;  /* 0x00018d0000057ab9 */ /* 0x000fe40000000800 */
[----:B------:R-:W-:-:S05]  /*b9c0*/  IADD3 R5, P0, R16, UR5, RZ ;  /* 0x0000000510057c10 */ /* 0x000fca000ff1e0ff */
[----:B------:R-:W-:-:S04]  /*b9d0*/  IMAD.X R21, RZ, RZ, R17, P0 ;  /* 0x000000ffff157224 */ /* 0x000fc800000e0611 */
[----:B------:R-:W-:-:S04]  /*b9e0*/  IMAD.WIDE.U32 R6, R21, UR6, RZ ;  /* 0x0000000615067c25 */ /* 0x000fc8000f8e00ff */
[----:B------:R-:W-:-:S04]  /*b9f0*/  IMAD.WIDE.U32 R6, P0, R5, UR7, R6 ;  /* 0x0000000705067c25 */ /* 0x000fc8000f800006 */
[----:B------:R-:W-:-:S04]  /*ba00*/  IMAD.WIDE.U32 R4, R5, UR6, RZ ;  /* 0x0000000605047c25 */ /* 0x000fc8000f8e00ff */
[----:B------:R-:W-:Y:S01]  /*ba10*/  IMAD.MOV.U32 R4, RZ, RZ, R7 ;  /* 0x000000ffff047224 */ /* 0x000fe200078e0007 */
[----:B------:R-:W-:Y:S01]  /*ba20*/  IADD3 RZ, P1, R5, R6, RZ ;  /* 0x0000000605ff7210 */ /* 0x000fe20007f3e0ff */
[----:B------:R-:W-:-:S04]  /*ba30*/  IMAD.X R5, RZ, RZ, RZ, P0 ;  /* 0x000000ffff057224 */ /* 0x000fc800000e06ff */
[----:B------:R-:W-:-:S08]  /*ba40*/  IMAD.WIDE.U32.X R4, R21, UR7, R4, P1 ;  /* 0x0000000715047c25 */ /* 0x000fd000088e0404 */
.L_x_301:
[----:B------:R-:W-:Y:S01]  /*ba50*/  FMUL R22, R22, UR9 ;  /* 0x0000000916167c20 */ /* 0x000fe20008400000 */
[--C-:B------:R-:W-:Y:S01]  /*ba60*/  SHF.R.U64 R14, R4, UR8, R5.reuse ;  /* 0x00000008040e7c19 */ /* 0x100fe20008001205 */
[----:B------:R-:W-:Y:S01]  /*ba70*/  ULDC.64 UR6, c[0x0][0x620] ;  /* 0x0001880000067ab9 */ /* 0x000fe20000000a00 */
[----:B------:R-:W-:Y:S01]  /*ba80*/  SHF.R.U32.HI R4, RZ, UR8, R5 ;  /* 0x00000008ff047c19 */ /* 0x000fe20008011605 */
[----:B------:R-:W-:Y:S01]  /*ba90*/  ULDC.64 UR8, c[0x0][0x640] ;  /* 0x0001900000087ab9 */ /* 0x000fe20000000a00 */
[----:B------:R-:W-:Y:S01]  /*baa0*/  IADD3 R5, P0, RZ, -R14, RZ ;  /* 0x8000000eff057210 */ /* 0x000fe20007f1e0ff */
[----:B------:R-:W0:Y:S01]  /*bab0*/  F2I.U32.TRUNC.NTZ R22, R22 ;  /* 0x0000001600167305 */ /* 0x000e22000020f000 */
[----:B------:R-:W-:-:S03]  /*bac0*/  ULDC UR5, c[0x0][0x618] ;  /* 0x0001860000057ab9 */ /* 0x000fc60000000800 */
[----:B------:R-:W-:Y:S01]  /*bad0*/  IMAD.X R4, RZ, RZ, ~R4, P0 ;  /* 0x000000ffff047224 */ /* 0x000fe200000e0e04 */
[----:B------:R-:W-:-:S03]  /*bae0*/  ISETP.NE.U32.AND P0, PT, RZ, UR8, PT ;  /* 0x00000008ff007c0c */ /* 0x000fc6000bf05070 */
[----:B------:R-:W-:Y:S01]  /*baf0*/  IMAD R4, R4, UR6, RZ ;  /* 0x0000000604047c24 */ /* 0x000fe2000f8e02ff */
[----:B------:R-:W-:-:S03]  /*bb00*/  ISETP.NE.AND.EX P0, PT, RZ, UR9, PT, P0 ;  /* 0x00000009ff007c0c */ /* 0x000fc6000bf05300 */
[C---:B------:R-:W-:Y:S02]  /*bb10*/  IMAD R7, R5.reuse, UR7, R4 ;  /* 0x0000000705077c24 */ /* 0x040fe4000f8e0204 */
[----:B------:R-:W-:Y:S01]  /*bb20*/  IMAD.WIDE.U32 R4, R5, UR6, R16 ;  /* 0x0000000605047c25 */ /* 0x000fe2000f8e0010 */
[----:B0-----:R-:W-:Y:S01]  /*bb30*/  IADD3 R6, -R22, RZ, RZ ;  /* 0x000000ff16067210 */ /* 0x001fe20007ffe1ff */
[----:B------:R-:W-:Y:S02]  /*bb40*/  ULDC UR6, c[0x0][0x154] ;  /* 0x0000550000067ab9 */ /* 0x000fe40000000800 */
[----:B------:R-:W-:Y:S02]  /*bb50*/  IMAD.IADD R5, R5, 0x1, R7 ;  /* 0x0000000105057824 */ /* 0x000fe400078e0207 */
[----:B-1----:R-:W-:Y:S01]  /*bb60*/  IMAD R15, R20, R6, R15 ;  /* 0x00000006140f7224 */ /* 0x002fe200078e020f */
[----:B--2---:R-:W-:Y:S01]  /*bb70*/  I2FP.F32.U32 R6, R13 ;  /* 0x0000000d00067245 */ /* 0x004fe20000201000 */
[----:B------:R-:W0:Y:S01]  /*bb80*/  LDC R20, c[0x0][0x148] ;  /* 0x00005200ff147b82 */ /* 0x000e220000000800 */
[----:B------:R-:W-:-:S02]  /*bb90*/  SHF.R.U64 R21, R4, UR5, R5 ;  /* 0x0000000504157c19 */ /* 0x000fc40008001205 */
[----:B------:R-:W-:Y:S01]  /*bba0*/  SHF.R.U32.HI R4, RZ, UR5, R5 ;  /* 0x00000005ff047c19 */ /* 0x000fe20008011605 */
[----:B------:R-:W-:Y:S01]  /*bbb0*/  FMUL R6, R6, UR6 ;  /* 0x0000000606067c20 */ /* 0x000fe20008400000 */
[----:B------:R-:W-:Y:S02]  /*bbc0*/  ULDC UR5, c[0x0][0x608] ;  /* 0x0001820000057ab9 */ /* 0x000fe40000000800 */
[--C-:B------:R-:W-:Y:S01]  /*bbd0*/  SHF.R.U64 R23, R21, UR5, R4.reuse ;  /* 0x0000000515177c19 */ /* 0x100fe20008001204 */
[----:B------:R1:W2:Y:S01]  /*bbe0*/  F2I.U32.TRUNC.NTZ R24, R6 ;  /* 0x0000000600187305 */ /* 0x0002a2000020f000 */
[----:B------:R-:W-:Y:S01]  /*bbf0*/  SHF.R.U32.HI R4, RZ, UR5, R4 ;  /* 0x00000005ff047c19 */ /* 0x000fe20008011604 */
[----:B------:R-:W-:-:S03]  /*bc00*/  ULDC UR5, c[0x0][0x658] ;  /* 0x0001960000057ab9 */ /* 0x000fc60000000800 */
[--C-:B------:R-:W-:Y:S02]  /*bc10*/  SHF.R.U64 R22, R23, UR5, R4.reuse ;  /* 0x0000000517167c19 */ /* 0x100fe40008001204 */
[----:B------:R-:W-:-:S03]  /*bc20*/  SHF.R.U32.HI R25, RZ, UR5, R4 ;  /* 0x00000005ff197c19 */ /* 0x000fc60008011604 */
[----:B------:R-:W-:Y:S02]  /*bc30*/  IMAD.MOV.U32 R4, RZ, RZ, R22 ;  /* 0x000000ffff047224 */ /* 0x000fe400078e0016 */
[----:B------:R-:W-:Y:S01]  /*bc40*/  IMAD.MOV.U32 R5, RZ, RZ, R25 ;  /* 0x000000ffff057224 */ /* 0x000fe200078e0019 */
[----:B-1----:R-:W-:Y:S06]  /*bc50*/  @!P0 BRA `(.L_x_302) ;  /* 0x0000000000288947 */ /* 0x002fec0003800000 */
        /* <DEDUP_REMOVED lines=10> */
.L_x_302:
[----:B------:R-:W-:Y:S01]  /*bd00*/  ISETP.NE.AND P0, PT, R2, 0x1, PT ;  /* 0x000000010200780c */ /* 0x000fe20003f05270 */
[----:B------:R-:W-:Y:S01]  /*bd10*/  ULDC UR5, c[0x0][0x648] ;  /* 0x0001920000057ab9 */ /* 0x000fe20000000800 */
[----:B------:R-:W-:Y:S01]  /*bd20*/  LOP3.LUT R23, R23, UR17, RZ, 0xc0, !PT ;  /* 0x0000001117177c12 */ /* 0x000fe2000f8ec0ff */
[----:B--2---:R-:W-:Y:S01]  /*bd30*/  IMAD.MOV R24, RZ, RZ, -R24 ;  /* 0x000000ffff187224 */ /* 0x004fe200078e0a18 */
[----:B------:R-:W-:Y:S01]  /*bd40*/  SHF.R.U64 R4, R4, UR5, R5 ;  /* 0x0000000504047c19 */ /* 0x000fe20008001205 */
[----:B------:R-:W-:Y:S01]  /*bd50*/  ULDC UR5, c[0x0][0x638] ;  /* 0x00018e0000057ab9 */ /* 0x000fe20000000800 */
[----:B------:R-:W-:Y:S01]  /*bd60*/  LOP3.LUT R21, R21, UR4, RZ, 0xc0, !PT ;  /* 0x0000000415157c12 */ /* 0x000fe2000f8ec0ff */
[----:B------:R-:W-:Y:S01]  /*bd70*/  ULDC UR6, c[0x0][0x610] ;  /* 0x0001840000067ab9 */ /* 0x000fe20000000800 */
[----:B------:R-:W-:Y:S02]  /*bd80*/  IMAD.MOV.U32 R6, RZ, RZ, R14 ;  /* 0x000000ffff067224 */ /* 0x000fe400078e000e */
[----:B------:R-:W-:-:S02]  /*bd90*/  IMAD.MOV R5, RZ, RZ, -R4 ;  /* 0x000000ffff057224 */ /* 0x000fc400078e0a04 */
[----:B------:R-:W-:Y:S02]  /*bda0*/  IMAD R4, R4, UR18, R23 ;  /* 0x0000001204047c24 */ /* 0x000fe4000f8e0217 */
[----:B0-----:R-:W-:Y:S02]  /*bdb0*/  @P0 IMAD R15, R20, R24, R13 ;  /* 0x00000018140f0224 */ /* 0x001fe400078e020d */
[----:B------:R-:W-:Y:S01]  /*bdc0*/  IMAD R22, R5, UR5, R22 ;  /* 0x0000000505167c24 */ /* 0x000fe2000f8e0216 */
[----:B------:R-:W-:Y:S01]  /*bdd0*/  ULDC UR5, c[0x0][0x600] ;  /* 0x0001800000057ab9 */ /* 0x000fe20000000800 */
[----:B------:R-:W-:Y:S02]  /*bde0*/  IMAD R15, R4, UR6, R15 ;  /* 0x00000006040f7c24 */ /* 0x000fe4000f8e020f */
[----:B------:R-:W-:Y:S02]  /*bdf0*/  IMAD R22, R22, UR5, R21 ;  /* 0x0000000516167c24 */ /* 0x000fe4000f8e0215 */
[----:B------:R-:W-:-:S03]  /*be00*/  IMAD.MOV.U32 R4, RZ, RZ, 0x1 ;  /* 0x00000001ff047424 */ /* 0x000fc600078e00ff */
[----:B------:R-:W-:Y:S02]  /*be10*/  SEL R7, R22, R15, !P0 ;  /* 0x0000000f16077207 */ /* 0x000fe40004000000 */
[----:B------:R-:W-:-:S07]  /*be20*/  SEL R13, R15, R22, !P0 ;  /* 0x000000160f0d7207 */ /* 0x000fce0004000000 */
.L_x_300:
[----:B------:R-:W-:Y:S05]  /*be30*/  BSYNC B1 ;  /* 0x0000000000017941 */ /* 0x000fea0003800000 */
.L_x_299:
[----:B------:R-:W-:-:S13]  /*be40*/  LOP3.LUT P0, RZ, R4, 0xff, RZ, 0xc0, !PT ;  /* 0x000000ff04ff7812 */ /* 0x000fda000780c0ff */
[----:B------:R-:W-:Y:S05]  /*be50*/  @P0 BRA `(.L_x_303) ;  /* 0xfffffff4003c0947 */ /* 0x000fea000383ffff */
[----:B------:R-:W-:Y:S05]  /*be60*/  BSYNC B0 ;  /* 0x0000000000007941 */ /* 0x000fea0003800000 */
.L_x_292:
[----:B------:R-:W-:-:S03]  /*be70*/  UMOV UR5, 0xffffffff ;  /* 0xffffffff00057882 */ /* 0x000fc60000000000 */
[----:B------:R-:W-:Y:S05]  /*be80*/  BRA.DIV UR5, `(.L_x_304) ;  /* 0x0000000605147947 */ /* 0x000fea000b800000 */
[----:B------:R-:W-:-:S13]  /*be90*/  ELECT P6, URZ, PT ;  /* 0x00000000003f782f */ /* 0x000fda00038c0000 */
.L_x_318:
[----:B------:R-:W-:Y:S04]  /*bea0*/  BSSY B0, `(.L_x_305) ;  /* 0x000002b000007945 */ /* 0x000fe80003800000 */
[----:B------:R-:W-:Y:S05]  /*beb0*/  @!P6 BRA `(.L_x_306) ;  /* 0x0000000000a4e947 */ /* 0x000fea0003800000 */
[----:B------:R-:W-:-:S04]  /*bec0*/  LOP3.LUT R19, R19, 0x2, RZ, 0xfc, !PT ;  /* 0x0000000213137812 */ /* 0x000fc800078efcff */
[----:B------:R-:W-:-:S13]  /*bed0*/  ISETP.NE.AND P0, PT, R19, 0x3, PT ;  /* 0x000000031300780c */ /* 0x000fda0003f05270 */
[----:B------:R-:W-:Y:S05]  /*bee0*/  @!P0 BRA `(.L_x_307) ;  /* 0x0000000000048947 */ /* 0x000fea0003800000 */
[----:B------:R-:W-:Y:S01]  /*bef0*/  BPT.TRAP 0x1 ;  /* 0x000000040000795c */ /* 0x000fe20000300000 */
.L_x_307:
[----:B------:R-:W0:Y:S01]  /*bf00*/  S2R R5, SR_CgaCtaId ;  /* 0x0000000000057919 */ /* 0x000e220000008800 */
[----:B------:R-:W-:Y:S02]  /*bf10*/  MOV R2, 0x400 ;  /* 0x0000040000027802 */ /* 0x000fe40000000f00 */
[----:B------:R-:W-:Y:S02]  /*bf20*/  SHF.L.U32 R4, R0, 0x1f, RZ ;  /* 0x0000001f00047819 */ /* 0x000fe400000006ff */
[----:B0-----:R-:W-:-:S04]  /*bf30*/  LEA R2, R5, R2, 0x18 ;  /* 0x0000000205027211 */ /* 0x001fc800078ec0ff */
[----:B------:R-:W-:-:S05]  /*bf40*/  IADD3 R2, R2, 0x20, RZ ;  /* 0x0000002002027810 */ /* 0x000fca0007ffe0ff */
[C---:B------:R-:W-:Y:S02]  /*bf50*/  IMAD R7, R3.reuse, 0x8, R2 ;  /* 0x0000000803077824 */ /* 0x040fe400078e0202 */
[----:B------:R-:W-:Y:S02]  /*bf60*/  VIADD R3, R3, 0x1 ;  /* 0x0000000103037836 */ /* 0x000fe40000000000 */
[----:B------:R-:W0:Y:S03]  /*bf70*/  SYNCS.PHASECHK.TRANS64.TRYWAIT P0, [R7+URZ], R4 ;  /* 0x00000004070075a7 */ /* 0x000e26000800017f */
[----:B------:R-:W-:-:S04]  /*bf80*/  ISETP.NE.AND P1, PT, R3, 0x4, PT ;  /* 0x000000040300780c */ /* 0x000fc80003f25270 */
[----:B------:R-:W-:Y:S02]  /*bf90*/  SEL R5, RZ, 0x1, P1 ;  /* 0x00000001ff057807 */ /* 0x000fe40000800000 */
[----:B------:R-:W-:Y:S02]  /*bfa0*/  SEL R3, R3, RZ, P1 ;  /* 0x000000ff03037207 */ /* 0x000fe40000800000 */
[----:B------:R-:W-:-:S03]  /*bfb0*/  LOP3.LUT R6, R0, R5, RZ, 0x3c, !PT ;  /* 0x0000000500067212 */ /* 0x000fc600078e3cff */
[----:B------:R-:W-:Y:S01]  /*bfc0*/  IMAD R8, R3, 0x8, R2 ;  /* 0x0000000803087824 */ /* 0x000fe200078e0202 */
[----:B------:R-:W-:Y:S01]  /*bfd0*/  SHF.L.U32 R5, R6, 0x1f, RZ ;  /* 0x0000001f06057819 */ /* 0x000fe200000006ff */
[----:B0-----:R-:W-:Y:S06]  /*bfe0*/  @!P0 BRA `(.L_x_308) ;  /* 0x0000000000dc8947 */ /* 0x001fec0003800000 */
.L_x_319:
[----:B------:R-:W1:Y:S01]  /*bff0*/  SYNCS.PHASECHK.TRANS64.TRYWAIT P0, [R8+URZ], R5 ;  /* 0x00000005080075a7 */ /* 0x000e62000800017f */
[----:B------:R-:W-:-:S05]  /*c000*/  VIADD R0, R3, 0x1 ;  /* 0x0000000103007836 */ /* 0x000fca0000000000 */
[----:B------:R-:W-:-:S04]  /*c010*/  ISETP.NE.AND P1, PT, R0, 0x4, PT ;  /* 0x000000040000780c */ /* 0x000fc80003f25270 */
[----:B------:R-:W-:Y:S02]  /*c020*/  SEL R3, RZ, 0x1, P1 ;  /* 0x00000001ff037807 */ /* 0x000fe40000800000 */
[----:B0-----:R-:W-:Y:S02]  /*c030*/  SEL R7, R0, RZ, P1 ;  /* 0x000000ff00077207 */ /* 0x001fe40000800000 */
[----:B------:R-:W-:-:S03]  /*c040*/  LOP3.LUT R9, R6, R3, RZ, 0x3c, !PT ;  /* 0x0000000306097212 */ /* 0x000fc600078e3cff */
[----:B------:R-:W-:Y:S01]  /*c050*/  IMAD R11, R7, 0x8, R2 ;  /* 0x00000008070b7824 */ /* 0x000fe200078e0202 */
[----:B------:R-:W-:Y:S01]  /*c060*/  SHF.L.U32 R6, R9, 0x1f, RZ ;  /* 0x0000001f09067819 */ /* 0x000fe200000006ff */
[----:B-1----:R-:W-:Y:S06]  /*c070*/  @!P0 BRA `(.L_x_309) ;  /* 0x0000000000cc8947 */ /* 0x002fec0003800000 */
.L_x_320:
[----:B------:R-:W1:Y:S01]  /*c080*/  SYNCS.PHASECHK.TRANS64.TRYWAIT P0, [R11+URZ], R6 ;  /* 0x000000060b0075a7 */ /* 0x000e62000800017f */
[----:B------:R-:W-:-:S05]  /*c090*/  VIADD R0, R7, 0x1 ;  /* 0x0000000107007836 */ /* 0x000fca0000000000 */
[----:B------:R-:W-:-:S04]  /*c0a0*/  ISETP.NE.AND P1, PT, R0, 0x4, PT ;  /* 0x000000040000780c */ /* 0x000fc80003f25270 */
[----:B------:R-:W-:Y:S02]  /*c0b0*/  SEL R4, RZ, 0x1, P1 ;  /* 0x00000001ff047807 */ /* 0x000fe40000800000 */
[----:B------:R-:W-:Y:S02]  /*c0c0*/  SEL R3, R0, RZ, P1 ;  /* 0x000000ff00037207 */ /* 0x000fe40000800000 */
[----:B------:R-:W-:Y:S01]  /*c0d0*/  LOP3.LUT R0, R9, R4, RZ, 0x3c, !PT ;  /* 0x0000000409007212 */ /* 0x000fe200078e3cff */
[----:B-1----:R-:W-:Y:S06]  /*c0e0*/  @!P0 BRA `(.L_x_310) ;  /* 0x0000000000c48947 */ /* 0x002fec0003800000 */
.L_x_321:
[----:B------:R-:W-:Y:S01]  /*c0f0*/  IMAD R3, R3, 0x8, R2 ;  /* 0x0000000803037824 */ /* 0x000fe200078e0202 */
[----:B------:R-:W-:-:S07]  /*c100*/  SHF.L.U32 R0, R0, 0x1f, RZ ;  /* 0x0000001f00007819 */ /* 0x000fce00000006ff */
.L_x_311:
[----:B--2---:R2:W3:Y:S02]  /*c110*/  SYNCS.PHASECHK.TRANS64.TRYWAIT P0, [R3+URZ], R0 ;  /* 0x00000000030075a7 */ /* 0x0044e4000800017f */
[----:B---3--:R-:W-:Y:S05]  /*c120*/  @!P0 NANOSLEEP.SYNCS 0x989680 ;  /* 0x009896800000895d */ /* 0x008fea0003900000 */
[----:B------:R-:W3:Y:S02]  /*c130*/  @!P0 SYNCS.PHASECHK.TRANS64 P0, [R3+URZ], R0 ;  /* 0x00000000030085a7 */ /* 0x000ee4000800007f */
[----:B---3--:R-:W-:Y:S05]  /*c140*/  @!P0 BRA `(.L_x_311) ;  /* 0xfffffffc00f08947 */ /* 0x008fea000383ffff */
.L_x_306:
[----:B------:R-:W-:Y:S05]  /*c150*/  BSYNC B0 ;  /* 0x0000000000007941 */ /* 0x000fea0003800000 */
.L_x_305:
[----:B------:R-:W-:Y:S05]  /*c160*/  EXIT ;  /* 0x000000000000794d */ /* 0x000fea0003800000 */
.L_x_21:
[----:B---3--:R3:W4:Y:S02]  /*c170*/  SYNCS.PHASECHK.TRANS64.TRYWAIT P1, [R3+URZ], R0 ;  /* 0x00000000030075a7 */ /* 0x008724000802017f */
[----:B----4-:R-:W-:Y:S05]  /*c180*/  @!P1 NANOSLEEP.SYNCS 0x989680 ;  /* 0x009896800000995d */ /* 0x010fea0003900000 */
[----:B------:R-:W4:Y:S02]  /*c190*/  @!P1 SYNCS.PHASECHK.TRANS64 P1, [R3+URZ], R0 ;  /* 0x00000000030095a7 */ /* 0x000f24000802007f */
[----:B----4-:R-:W-:Y:S05]  /*c1a0*/  @!P1 BRA `(.L_x_21) ;  /* 0xfffffffc00f09947 */ /* 0x010fea000383ffff */
[----:B------:R-:W-:Y:S05]  /*c1b0*/  BRA `(.L_x_20) ;  /* 0xffffff5000bc7947 */ /* 0x000fea000383ffff */
.L_x_26:
[----:B-1----:R1:W2:Y:S02]  /*c1c0*/  SYNCS.PHASECHK.TRANS64.TRYWAIT P1, [R5+URZ], R4 ;  /* 0x00000004050075a7 */ /* 0x0022a4000802017f */
[----:B--2---:R-:W-:Y:S05]  /*c1d0*/  @!P1 NANOSLEEP.SYNCS 0x989680 ;  /* 0x009896800000995d */ /* 0x004fea0003900000 */
[----:B------:R-:W2:Y:S02]  /*c1e0*/  @!P1 SYNCS.PHASECHK.TRANS64 P1, [R5+URZ], R4 ;  /* 0x00000004050095a7 */ /* 0x000ea4000802007f */
[----:B--2---:R-:W-:Y:S05]  /*c1f0*/  @!P1 BRA `(.L_x_26) ;  /* 0xfffffffc00f09947 */ /* 0x004fea000383ffff */
[----:B------:R-:W-:Y:S05]  /*c200*/  BRA `(.L_x_25) ;  /* 0xffffff54009c7947 */ /* 0x000fea000383ffff */
.L_x_293:
[----:B------:R-:W-:Y:S01]  /*c210*/  BSSY B1, `(.L_x_312) ;  /* 0x0000006000017945 */ /* 0x000fe20003800000 */
[----:B------:R-:W-:-:S07]  /*c220*/  IMAD.MOV.U32 R15, RZ, RZ, -0x1 ;  /* 0xffffffffff0f7424 */ /* 0x000fce00078e00ff */
[----:B------:R-:W-:Y:S05]  /*c230*/  WARPSYNC.COLLECTIVE R15, `(.L_x_313) ;  /* 0x000000000f0c7348 */ /* 0x000fea0003c00000 */
[----:B------:R-:W-:Y:S02]  /*c240*/  ELECT P6, UR62, PT ;  /* 0x00000000003e782f */ /* 0x000fe400038c0000 */
[----:B------:R-:W-:Y:S01]  /*c250*/  MOV R14, UR62 ;  /* 0x0000003e000e7c02 */ /* 0x000fe20008000f00 */
[----:B------:R-:W-:Y:S10]  /*c260*/  ENDCOLLECTIVE ;  /* 0x000000000000791b */ /* 0x000ff40003800000 */
.L_x_313:
[----:B------:R-:W-:Y:S05]  /*c270*/  BSYNC B1 ;  /* 0x0000000000017941 */ /* 0x000fea0003800000 */
.L_x_312:
[----:B------:R-:W-:Y:S05]  /*c280*/  BRA `(.L_x_314) ;  /* 0xfffffff0003c7947 */ /* 0x000fea000383ffff */
.L_x_296:
[----:B0-----:R0:W1:Y:S02]  /*c290*/  SYNCS.PHASECHK.TRANS64.TRYWAIT P0, [R22+URZ+0x20], R13 ;  /* 0x0000200d160075a7 */ /* 0x001064000800017f */
[----:B-1----:R-:W-:Y:S05]  /*c2a0*/  @!P0 NANOSLEEP.SYNCS 0x989680 ;  /* 0x009896800000895d */ /* 0x002fea0003900000 */
[----:B------:R-:W1:Y:S02]  /*c2b0*/  @!P0 SYNCS.PHASECHK.TRANS64 P0, [R22+URZ+0x20], R13 ;  /* 0x0000200d160085a7 */ /* 0x000e64000800007f */
[----:B-1----:R-:W-:Y:S05]  /*c2c0*/  @!P0 BRA `(.L_x_296) ;  /* 0xfffffffc00f08947 */ /* 0x002fea000383ffff */
[----:B------:R-:W-:Y:S05]  /*c2d0*/  BRA `(.L_x_315) ;  /* 0xfffffff0007c7947 */ /* 0x000fea000383ffff */
.L_x_304:
[----:B------:R-:W-:Y:S01]  /*c2e0*/  BSSY B0, `(.L_x_316) ;  /* 0x0000006000007945 */ /* 0x000fe20003800000 */
[----:B------:R-:W-:-:S07]  /*c2f0*/  IMAD.MOV.U32 R15, RZ, RZ, -0x1 ;  /* 0xffffffffff0f7424 */ /* 0x000fce00078e00ff */
[----:B------:R-:W-:Y:S05]  /*c300*/  WARPSYNC.COLLECTIVE R15, `(.L_x_317) ;  /* 0x000000000f0c7348 */ /* 0x000fea0003c00000 */
[----:B------:R-:W-:Y:S02]  /*c310*/  ELECT P6, UR62, PT ;  /* 0x00000000003e782f */ /* 0x000fe400038c0000 */
[----:B------:R-:W-:Y:S01]  /*c320*/  MOV R14, UR62 ;  /* 0x0000003e000e7c02 */ /* 0x000fe20008000f00 */
[----:B------:R-:W-:Y:S10]  /*c330*/  ENDCOLLECTIVE ;  /* 0x000000000000791b */ /* 0x000ff40003800000 */
.L_x_317:
[----:B------:R-:W-:Y:S05]  /*c340*/  BSYNC B0 ;  /* 0x0000000000007941 */ /* 0x000fea0003800000 */
.L_x_316:
[----:B------:R-:W-:Y:S05]  /*c350*/  BRA `(.L_x_318) ;  /* 0xfffffff800d07947 */ /* 0x000fea000383ffff */
.L_x_308:
[----:B0-----:R0:W1:Y:S02]  /*c360*/  SYNCS.PHASECHK.TRANS64.TRYWAIT P0, [R7+URZ], R4 ;  /* 0x00000004070075a7 */ /* 0x001064000800017f */
[----:B-1----:R-:W-:Y:S05]  /*c370*/  @!P0 NANOSLEEP.SYNCS 0x989680 ;  /* 0x009896800000895d */ /* 0x002fea0003900000 */
[----:B------:R-:W1:Y:S02]  /*c380*/  @!P0 SYNCS.PHASECHK.TRANS64 P0, [R7+URZ], R4 ;  /* 0x00000004070085a7 */ /* 0x000e64000800007f */
[----:B-1----:R-:W-:Y:S05]  /*c390*/  @!P0 BRA `(.L_x_308) ;  /* 0xfffffffc00f08947 */ /* 0x002fea000383ffff */
[----:B------:R-:W-:Y:S05]  /*c3a0*/  BRA `(.L_x_319) ;  /* 0xfffffffc00107947 */ /* 0x000fea000383ffff */
.L_x_309:
[----:B0-----:R0:W1:Y:S02]  /*c3b0*/  SYNCS.PHASECHK.TRANS64.TRYWAIT P0, [R8+URZ], R5 ;  /* 0x00000005080075a7 */ /* 0x001064000800017f */
[----:B-1----:R-:W-:Y:S05]  /*c3c0*/  @!P0 NANOSLEEP.SYNCS 0x989680 ;  /* 0x009896800000895d */ /* 0x002fea0003900000 */
[----:B------:R-:W1:Y:S02]  /*c3d0*/  @!P0 SYNCS.PHASECHK.TRANS64 P0, [R8+URZ], R5 ;  /* 0x00000005080085a7 */ /* 0x000e64000800007f */
[----:B-1----:R-:W-:Y:S05]  /*c3e0*/  @!P0 BRA `(.L_x_309) ;  /* 0xfffffffc00f08947 */ /* 0x002fea000383ffff */
[----:B------:R-:W-:Y:S05]  /*c3f0*/  BRA `(.L_x_320) ;  /* 0xfffffffc00207947 */ /* 0x000fea000383ffff */
.L_x_310:
[----:B-1----:R1:W2:Y:S02]  /*c400*/  SYNCS.PHASECHK.TRANS64.TRYWAIT P0, [R11+URZ], R6 ;  /* 0x000000060b0075a7 */ /* 0x0022a4000800017f */
[----:B--2---:R-:W-:Y:S05]  /*c410*/  @!P0 NANOSLEEP.SYNCS 0x989680 ;  /* 0x009896800000895d */ /* 0x004fea0003900000 */
[----:B------:R-:W2:Y:S02]  /*c420*/  @!P0 SYNCS.PHASECHK.TRANS64 P0, [R11+URZ], R6 ;  /* 0x000000060b0085a7 */ /* 0x000ea4000800007f */
[----:B--2---:R-:W-:Y:S05]  /*c430*/  @!P0 BRA `(.L_x_310) ;  /* 0xfffffffc00f08947 */ /* 0x004fea000383ffff */
[----:B------:R-:W-:Y:S05]  /*c440*/  BRA `(.L_x_321) ;  /* 0xfffffffc00287947 */ /* 0x000fea000383ffff */
.L_x_322:
[----:B------:R-:W-:-:S00]  /*c450*/  BRA `(.L_x_322) ;  /* 0xfffffffc00fc7947 */ /* 0x000fc0000383ffff */
[----:B------:R-:W-:-:S00]  /*c460*/  NOP ;  /* 0x0000000000007918 */ /* 0x000fc00000000000 */
        /* <DEDUP_REMOVED lines=9> */
.L_x_323:


//--------------------- .nv.global.init           --------------------------
	.section	.nv.global.init,"aw",@progbits
.nv.global.init:
	.type		$str$22,@object
	.size		$str$22,($str$23 - $str$22)
$str$22:
        /*0000*/ 	.byte	0x6b, 0x5f, 0x74, 0x69, 0x6c, 0x65, 0x5f, 0x63, 0x6f, 0x75, 0x6e, 0x74, 0x20, 0x3e, 0x3d, 0x20
        /*0010*/ 	.byte	0x31, 0x00
	.type		$str$23,@object
	.size		$str$23,(__unnamed_1 - $str$23)
$str$23:
        /*0012*/ 	.byte	0x2f, 0x74, 0x6d, 0x70, 0x2f, 0x63, 0x75, 0x74, 0x6c, 0x61, 0x73, 0x73, 0x5f, 0x73, 0x77, 0x65
        /*0022*/ 	.byte	0x65, 0x70, 0x5f, 0x73, 0x72, 0x63, 0x2f, 0x69, 0x6e, 0x63, 0x6c, 0x75, 0x64, 0x65, 0x2f, 0x63
        /*0032*/ 	.byte	0x75, 0x74, 0x6c, 0x61, 0x73, 0x73, 0x2f, 0x67, 0x65, 0x6d, 0x6d, 0x2f, 0x63, 0x6f, 0x6c, 0x6c
        /*0042*/ 	.byte	0x65, 0x63, 0x74, 0x69, 0x76, 0x65, 0x2f, 0x73, 0x6d, 0x39, 0x30, 0x5f, 0x6d, 0x6d, 0x61, 0x5f
        /*0052*/ 	.byte	0x74, 0x6d, 0x61, 0x5f, 0x67, 0x6d, 0x6d, 0x61, 0x5f, 0x73, 0x73, 0x5f, 0x77, 0x61, 0x72, 0x70
        /*0062*/ 	.byte	0x73, 0x70, 0x65, 0x63, 0x69, 0x61, 0x6c, 0x69, 0x7a, 0x65, 0x64, 0x2e, 0x68, 0x70, 0x70, 0x00
	.type		__unnamed_1,@object
	.size		__unnamed_1,(.L_0 - __unnamed_1)
__unnamed_1:
        /*0072*/ 	.byte	0x76, 0x6f, 0x69, 0x64, 0x20, 0x63, 0x75, 0x74, 0x6c, 0x61, 0x73, 0x73, 0x3a, 0x3a, 0x67, 0x65
        /* <DEDUP_REMOVED lines=181> */
        /*0bd2*/ 	.byte	0x00
.L_0:


//--------------------- .nv.shared._ZN7cutlass13device_kernelINS_4gemm6kernel13GemmUniversalIN4cute5tupleIJiiiiEEENS1_10collective13CollectiveMmaINS1_34MainloopSm90TmaGmmaWarpSpecializedILi4ENS5_IJNS4_1CILi1EEENSA_ILi2EEESB_EEENS1_35KernelTmaWarpSpecializedCooperativeEEENS5_IJNSA_ILi256EEENSA_ILi128EEENSA_ILi32EEEEEENS_10bfloat16_tENS5_IJlSB_lEEESK_SL_NS4_8TiledMMAINS4_8MMA_AtomIJNS4_4SM904GMMA28MMA_64x128x16_F32BF16BF16_SSILNSP_5MajorE0ELSR_0ELNSP_7ScaleInE1ELSS_1EEEEEENS4_6LayoutINS5_IJSC_SB_SB_EEENS5_IJSB_NSA_ILi0EEESX_EEEEENS5_IJNS4_10UnderscoreES10_S10_EEEEENS4_23SM90_TMA_LOAD_MULTICASTENS4_14ComposedLayoutINS4_7SwizzleILi2ELi4ELi3EEENS4_18smem_ptr_flag_bitsILi16EEENSV_INS5_IJNSA_ILi8EEESI_EEENS5_IJSI_SB_EEEEEEEvNS4_8identityENS4_13SM90_TMA_LOADES1D_vS1E_EENS_8epilogue10collective6detail29Sm90TmaWarpSpecializedAdapterINS1I_15DefaultEpilogueISK_SL_SL_NS1H_6thread17LinearCombinationISK_Li1EffLNS1M_9ScaleType4KindE0ELNS_15FloatRoundStyleE2ESK_EENS1_15EpilogueDefaultEEEEEvvEEEEvNT_6ParamsE --------------------------
	.section	.nv.shared._ZN7cutlass13device_kernelINS_4gemm6kernel13GemmUniversalIN4cute5tupleIJiiiiEEENS1_10collective13CollectiveMmaINS1_34MainloopSm90TmaGmmaWarpSpecializedILi4ENS5_IJNS4_1CILi1EEENSA_ILi2EEESB_EEENS1_35KernelTmaWarpSpecializedCooperativeEEENS5_IJNSA_ILi256EEENSA_ILi128EEENSA_ILi32EEEEEENS_10bfloat16_tENS5_IJlSB_lEEESK_SL_NS4_8TiledMMAINS4_8MMA_AtomIJNS4_4SM904GMMA28MMA_64x128x16_F32BF16BF16_SSILNSP_5MajorE0ELSR_0ELNSP_7ScaleInE1ELSS_1EEEEEENS4_6LayoutINS5_IJSC_SB_SB_EEENS5_IJSB_NSA_ILi0EEESX_EEEEENS5_IJNS4_10UnderscoreES10_S10_EEEEENS4_23SM90_TMA_LOAD_MULTICASTENS4_14ComposedLayoutINS4_7SwizzleILi2ELi4ELi3EEENS4_18smem_ptr_flag_bitsILi16EEENSV_INS5_IJNSA_ILi8EEESI_EEENS5_IJSI_SB_EEEEEEEvNS4_8identityENS4_13SM90_TMA_LOADES1D_vS1E_EENS_8epilogue10collective6detail29Sm90TmaWarpSpecializedAdapterINS1I_15DefaultEpilogueISK_SL_SL_NS1H_6thread17LinearCombinationISK_Li1EffLNS1M_9ScaleType4KindE0ELNS_15FloatRoundStyleE2ESK_EENS1_15EpilogueDefaultEEEEEvvEEEEvNT_6ParamsE,"aw",@nobits
	.sectionflags	@""
	.align	16
	.zero		1024


//--------------------- .nv.shared.reserved.0     --------------------------
	.section	.nv.shared.reserved.0,"aw",@nobits
	.weak		__nv_reservedSMEM_offset_0_alias
	.size		__nv_reservedSMEM_offset_0_alias, 0, 0
	.other		__nv_reservedSMEM_offset_0_alias,@"STO_CUDA_RESERVED_SHARED STV_DEFAULT"
__nv_reservedSMEM_offset_0_alias:
	.zero		0


//--------------------- .nv.global                --------------------------
	.section	.nv.global,"aw",@nobits
.nv.global:
	.type		_ZN39_INTERNAL_facc3e9d_4_k_cu_34b7828c_31084cute1_E,@object
	.size		_ZN39_INTERNAL_facc3e9d_4_k_cu_34b7828c_31084cute1_E,(_ZN39_INTERNAL_facc3e9d_4_k_cu_34b7828c_31084cuda3std3__45__cpo6cbeginE - _ZN39_INTERNAL_facc3e9d_4_k_cu_34b7828c_31084cute1_E)
_ZN39_INTERNAL_facc3e9d_4_k_cu_34b7828c_31084cute1_E:
	.zero		1
	.type		_ZN39_INTERNAL_facc3e9d_4_k_cu_34b7828c_31084cuda3std3__45__cpo6cbeginE,@object
	.size		_ZN39_INTERNAL_facc3e9d_4_k_cu_34b7828c_31084cuda3std3__45__cpo6cbeginE,(_ZN39_INTERNAL_facc3e9d_4_k_cu_34b7828c_31084cuda3std3__48in_placeE - _ZN39_INTERNAL_facc3e9d_4_k_cu_34b7828c_31084cuda3std3__45__cpo6cbeginE)
_ZN39_INTERNAL_facc3e9d_4_k_cu_34b7828c_31084cuda3std3__45__cpo6cbeginE:
	.zero		1
	.type		_ZN39_INTERNAL_facc3e9d_4_k_cu_34b7828c_31084cuda3std3__48in_placeE,@object
	.size		_ZN39_INTERNAL_facc3e9d_4_k_cu_34b7828c_31084cuda3std3__48in_placeE,(_ZN39_INTERNAL_facc3e9d_4_k_cu_34b7828c_31084cuda3std6ranges3__45__cpo9iter_moveE - _ZN39_INTERNAL_facc3e9d_4_k_cu_34b7828c_31084cuda3std3__48in_placeE)
_ZN39_INTERNAL_facc3e9d_4_k_cu_34b7828c_31084cuda3std3__48in_placeE:
	.zero		1
	.type		_ZN39_INTERNAL_facc3e9d_4_k_cu_34b7828c_31084cuda3std6ranges3__45__cpo9iter_moveE,@object
	.size		_ZN39_INTERNAL_facc3e9d_4_k_cu_34b7828c_31084cuda3std6ranges3__45__cpo9iter_moveE,(_ZN39_INTERNAL_facc3e9d_4_k_cu_34b7828c_31084cuda3std3__45__cpo5beginE - _ZN39_INTERNAL_facc3e9d_4_k_cu_34b7828c_31084cuda3std6ranges3__45__cpo9iter_moveE)
_ZN39_INTERNAL_facc3e9d_4_k_cu_34b7828c_31084cuda3std6ranges3__45__cpo9iter_moveE:
	.zero		1
	.type		_ZN39_INTERNAL_facc3e9d_4_k_cu_34b7828c_31084cuda3std3__45__cpo5beginE,@object
	.size		_ZN39_INTERNAL_facc3e9d_4_k_cu_34b7828c_31084cuda3std3__45__cpo5beginE,(_ZN39_INTERNAL_facc3e9d_4_k_cu_34b7828c_31084cuda3std3__441_GLOBAL__N__facc3e9d_4_k_cu_34b7828c_31086ignoreE - _ZN39_INTERNAL_facc3e9d_4_k_cu_34b7828c_31084cuda3std3__45__cpo5beginE)
_ZN39_INTERNAL_facc3e9d_4_k_cu_34b7828c_31084cuda3std3__45__cpo5beginE:
	.zero		1
	.type		_ZN39_INTERNAL_facc3e9d_4_k_cu_34b7828c_31084cuda3std3__441_GLOBAL__N__facc3e9d_4_k_cu_34b7828c_31086ignoreE,@object
	.size		_ZN39_INTERNAL_facc3e9d_4_k_cu_34b7828c_31084cuda3std3__441_GLOBAL__N__facc3e9d_4_k_cu_34b7828c_31086ignoreE,(_ZN39_INTERNAL_facc3e9d_4_k_cu_34b7828c_31084cute7productE - _ZN39_INTERNAL_facc3e9d_4_k_cu_34b7828c_31084cuda3std3__441_GLOBAL__N__facc3e9d_4_k_cu_34b7828c_31086ignoreE)
_ZN39_INTERNAL_facc3e9d_4_k_cu_34b7828c_31084cuda3std3__441_GLOBAL__N__facc3e9d_4_k_cu_34b7828c_31086ignoreE:
	.zero		1
	.type		_ZN39_INTERNAL_facc3e9d_4_k_cu_34b7828c_31084cute7productE,@object
	.size		_ZN39_INTERNAL_facc3e9d_4_k_cu_34b7828c_31084cute7productE,(_ZN39_INTERNAL_facc3e9d_4_k_cu_34b7828c_31084cuda3std3__45__cpo3endE - _ZN39_INTERNAL_facc3e9d_4_k_cu_34b7828c_31084cute7productE)
_ZN39_INTERNAL_facc3e9d_4_k_cu_34b7828c_31084cute7productE:
	.zero		1
	.type		_ZN39_INTERNAL_facc3e9d_4_k_cu_34b7828c_31084cuda3std3__45__cpo3endE,@object
	.size		_ZN39_INTERNAL_facc3e9d_4_k_cu_34b7828c_31084cuda3std3__45__cpo3endE,(_ZN39_INTERNAL_facc3e9d_4_k_cu_34b7828c_31084cuda3std3__419piecewise_constructE - _ZN39_INTERNAL_facc3e9d_4_k_cu_34b7828c_31084cuda3std3__45__cpo3endE)
_ZN39_INTERNAL_facc3e9d_4_k_cu_34b7828c_31084cuda3std3__45__cpo3endE:
	.zero		1
	.type		_ZN39_INTERNAL_facc3e9d_4_k_cu_34b7828c_31084cuda3std3__419piecewise_constructE,@object
	.size		_ZN39_INTERNAL_facc3e9d_4_k_cu_34b7828c_31084cuda3std3__419piecewise_constructE,(_ZN39_INTERNAL_facc3e9d_4_k_cu_34b7828c_31084cuda3std3__45__cpo4cendE - _ZN39_INTERNAL_facc3e9d_4_k_cu_34b7828c_31084cuda3std3__419piecewise_constructE)
_ZN39_INTERNAL_facc3e9d_4_k_cu_34b7828c_31084cuda3std3__419piecewise_constructE:
	.zero		1
	.type		_ZN39_INTERNAL_facc3e9d_4_k_cu_34b7828c_31084cuda3std3__45__cpo4cendE,@object
	.size		_ZN39_INTERNAL_facc3e9d_4_k_cu_34b7828c_31084cuda3std3__45__cpo4cendE,(_ZN39_INTERNAL_facc3e9d_4_k_cu_34b7828c_31084cuda3std6ranges3__45__cpo4swapE - _ZN39_INTERNAL_facc3e9d_4_k_cu_34b7828c_31084cuda3std3__45__cpo4cendE)
_ZN39_INTERNAL_facc3e9d_4_k_cu_34b7828c_31084cuda3std3__45__cpo4cendE:
	.zero		1
	.type		_ZN39_INTERNAL_facc3e9d_4_k_cu_34b7828c_31084cuda3std6ranges3__45__cpo4swapE,@object
	.size		_ZN39_INTERNAL_facc3e9d_4_k_cu_34b7828c_31084cuda3std6ranges3__45__cpo4swapE,(.L_8 - _ZN39_INTERNAL_facc3e9d_4_k_cu_34b7828c_31084cuda3std6ranges3__45__cpo4swapE)
_ZN39_INTERNAL_facc3e9d_4_k_cu_34b7828c_31084cuda3std6ranges3__45__cpo4swapE:
	.zero		1
.L_8:


//--------------------- .nv.constant0._ZN7cutlass13device_kernelINS_4gemm6kernel13GemmUniversalIN4cute5tupleIJiiiiEEENS1_10collective13CollectiveMmaINS1_34MainloopSm90TmaGmmaWarpSpecializedILi4ENS5_IJNS4_1CILi1EEENSA_ILi2EEESB_EEENS1_35KernelTmaWarpSpecializedCooperativeEEENS5_IJNSA_ILi256EEENSA_ILi128EEENSA_ILi32EEEEEENS_10bfloat16_tENS5_IJlSB_lEEESK_SL_NS4_8TiledMMAINS4_8MMA_AtomIJNS4_4SM904GMMA28MMA_64x128x16_F32BF16BF16_SSILNSP_5MajorE0ELSR_0ELNSP_7ScaleInE1ELSS_1EEEEEENS4_6LayoutINS5_IJSC_SB_SB_EEENS5_IJSB_NSA_ILi0EEESX_EEEEENS5_IJNS4_10UnderscoreES10_S10_EEEEENS4_23SM90_TMA_LOAD_MULTICASTENS4_14ComposedLayoutINS4_7SwizzleILi2ELi4ELi3EEENS4_18smem_ptr_flag_bitsILi16EEENSV_INS5_IJNSA_ILi8EEESI_EEENS5_IJSI_SB_EEEEEEEvNS4_8identityENS4_13SM90_TMA_LOADES1D_vS1E_EENS_8epilogue10collective6detail29Sm90TmaWarpSpecializedAdapterINS1I_15DefaultEpilogueISK_SL_SL_NS1H_6thread17LinearCombinationISK_Li1EffLNS1M_9ScaleType4KindE0ELNS_15FloatRoundStyleE2ESK_EENS1_15EpilogueDefaultEEEEEvvEEEEvNT_6ParamsE --------------------------
	.section	.nv.constant0._ZN7cutlass13device_kernelINS_4gemm6kernel13GemmUniversalIN4cute5tupleIJiiiiEEENS1_10collective13CollectiveMmaINS1_34MainloopSm90TmaGmmaWarpSpecializedILi4ENS5_IJNS4_1CILi1EEENSA_ILi2EEESB_EEENS1_35KernelTmaWarpSpecializedCooperativeEEENS5_IJNSA_ILi256EEENSA_ILi128EEENSA_ILi32EEEEEENS_10bfloat16_tENS5_IJlSB_lEEESK_SL_NS4_8TiledMMAINS4_8MMA_AtomIJNS4_4SM904GMMA28MMA_64x128x16_F32BF16BF16_SSILNSP_5MajorE0ELSR_0ELNSP_7ScaleInE1ELSS_1EEEEEENS4_6LayoutINS5_IJSC_SB_SB_EEENS5_IJSB_NSA_ILi0EEESX_EEEEENS5_IJNS4_10UnderscoreES10_S10_EEEEENS4_23SM90_TMA_LOAD_MULTICASTENS4_14ComposedLayoutINS4_7SwizzleILi2ELi4ELi3EEENS4_18smem_ptr_flag_bitsILi16EEENSV_INS5_IJNSA_ILi8EEESI_EEENS5_IJSI_SB_EEEEEEEvNS4_8identityENS4_13SM90_TMA_LOADES1D_vS1E_EENS_8epilogue10collective6detail29Sm90TmaWarpSpecializedAdapterINS1I_15DefaultEpilogueISK_SL_SL_NS1H_6thread17LinearCombinationISK_Li1EffLNS1M_9ScaleType4KindE0ELNS_15FloatRoundStyleE2ESK_EENS1_15EpilogueDefaultEEEEEvvEEEEvNT_6ParamsE,"a",@progbits
	.sectionflags	@""
	.align	4
.nv.constant0._ZN7cutlass13device_kernelINS_4gemm6kernel13GemmUniversalIN4cute5tupleIJiiiiEEENS1_10collective13CollectiveMmaINS1_34MainloopSm90TmaGmmaWarpSpecializedILi4ENS5_IJNS4_1CILi1EEENSA_ILi2EEESB_EEENS1_35KernelTmaWarpSpecializedCooperativeEEENS5_IJNSA_ILi256EEENSA_ILi128EEENSA_ILi32EEEEEENS_10bfloat16_tENS5_IJlSB_lEEESK_SL_NS4_8TiledMMAINS4_8MMA_AtomIJNS4_4SM904GMMA28MMA_64x128x16_F32BF16BF16_SSILNSP_5MajorE0ELSR_0ELNSP_7ScaleInE1ELSS_1EEEEEENS4_6LayoutINS5_IJSC_SB_SB_EEENS5_IJSB_NSA_ILi0EEESX_EEEEENS5_IJNS4_10UnderscoreES10_S10_EEEEENS4_23SM90_TMA_LOAD_MULTICASTENS4_14ComposedLayoutINS4_7SwizzleILi2ELi4ELi3EEENS4_18smem_ptr_flag_bitsILi16EEENSV_INS5_IJNSA_ILi8EEESI_EEENS5_IJSI_SB_EEEEEEEvNS4_8identityENS4_13SM90_TMA_LOADES1D_vS1E_EENS_8epilogue10collective6detail29Sm90TmaWarpSpecializedAdapterINS1I_15DefaultEpilogueISK_SL_SL_NS1H_6thread17LinearCombinationISK_Li1EffLNS1M_9ScaleType4KindE0ELNS_15FloatRoundStyleE2ESK_EENS1_15EpilogueDefaultEEEEEvvEEEEvNT_6ParamsE:
	.zero		1664


//--------------------- SYMBOLS --------------------------

	.type		.nv.reservedSmem.offset0,@object
	.size		.nv.reservedSmem.offset0,0x4
	.type		__assertfail,@function
